//
// Generated by NVIDIA NVVM Compiler
//
// Compiler Build ID: CL-36424714
// Cuda compilation tools, release 13.0, V13.0.88
// Based on NVVM 20.0.0
//

.version 9.0
.target sm_100
.address_size 64

	// .globl	_Z13calc_gradientPfS_S_S_S_PiS0_
.extern .func  (.param .b32 func_retval0) vprintf
(
	.param .b64 vprintf_param_0,
	.param .b64 vprintf_param_1
)
;
.global .align 1 .b8 $str[50] = {33, 33, 33, 32, 84, 104, 101, 32, 109, 97, 120, 95, 112, 97, 114, 116, 105, 99, 108, 101, 115, 95, 112, 101, 114, 95, 99, 101, 108, 108, 32, 105, 115, 32, 116, 111, 111, 32, 115, 109, 97, 108, 108, 33, 33, 33, 33, 32, 10};

.visible .entry _Z13calc_gradientPfS_S_S_S_PiS0_(
	.param .u64 .ptr .align 1 _Z13calc_gradientPfS_S_S_S_PiS0__param_0,
	.param .u64 .ptr .align 1 _Z13calc_gradientPfS_S_S_S_PiS0__param_1,
	.param .u64 .ptr .align 1 _Z13calc_gradientPfS_S_S_S_PiS0__param_2,
	.param .u64 .ptr .align 1 _Z13calc_gradientPfS_S_S_S_PiS0__param_3,
	.param .u64 .ptr .align 1 _Z13calc_gradientPfS_S_S_S_PiS0__param_4,
	.param .u64 .ptr .align 1 _Z13calc_gradientPfS_S_S_S_PiS0__param_5,
	.param .u64 .ptr .align 1 _Z13calc_gradientPfS_S_S_S_PiS0__param_6
)
{
	.reg .pred 	%p<10>;
	.reg .b32 	%r<14>;
	.reg .b32 	%f<35>;
	.reg .b64 	%rd<31>;
	.reg .b64 	%fd<13>;

	ld.param.u64 	%rd15, [_Z13calc_gradientPfS_S_S_S_PiS0__param_0];
	ld.param.u64 	%rd16, [_Z13calc_gradientPfS_S_S_S_PiS0__param_1];
	ld.param.u64 	%rd17, [_Z13calc_gradientPfS_S_S_S_PiS0__param_2];
	ld.param.u64 	%rd12, [_Z13calc_gradientPfS_S_S_S_PiS0__param_3];
	ld.param.u64 	%rd18, [_Z13calc_gradientPfS_S_S_S_PiS0__param_4];
	ld.param.u64 	%rd13, [_Z13calc_gradientPfS_S_S_S_PiS0__param_5];
	ld.param.u64 	%rd14, [_Z13calc_gradientPfS_S_S_S_PiS0__param_6];
	cvta.to.global.u64 	%rd1, %rd16;
	cvta.to.global.u64 	%rd2, %rd15;
	cvta.to.global.u64 	%rd3, %rd17;
	cvta.to.global.u64 	%rd4, %rd18;
	mov.u32 	%r5, %ctaid.x;
	mov.u32 	%r6, %ntid.x;
	mov.u32 	%r7, %tid.x;
	mad.lo.s32 	%r1, %r5, %r6, %r7;
	setp.gt.s32 	%p1, %r1, 999999;
	@%p1 bra 	$L__BB0_10;
	cvta.to.global.u64 	%rd19, %rd12;
	cvta.to.global.u64 	%rd20, %rd14;
	mul.wide.s32 	%rd21, %r1, 4;
	add.s64 	%rd5, %rd20, %rd21;
	ld.global.u32 	%r8, [%rd5];
	setp.gt.s32 	%p2, %r8, 0;
	add.s64 	%rd6, %rd19, %rd21;
	@%p2 bra 	$L__BB0_3;
	add.s64 	%rd23, %rd4, %rd21;
	ld.global.f32 	%f34, [%rd23];
	bra.uni 	$L__BB0_9;
$L__BB0_3:
	mul.lo.s32 	%r2, %r1, 200;
	add.s64 	%rd7, %rd3, %rd21;
	add.s64 	%rd8, %rd2, %rd21;
	add.s64 	%rd9, %rd1, %rd21;
	add.s64 	%rd10, %rd4, %rd21;
	cvta.to.global.u64 	%rd11, %rd13;
	mov.b32 	%r13, 0;
$L__BB0_4:
	add.s32 	%r10, %r13, %r2;
	mul.wide.s32 	%rd25, %r10, 4;
	add.s64 	%rd26, %rd11, %rd25;
	ld.global.u32 	%r11, [%rd26];
	mul.wide.s32 	%rd27, %r11, 4;
	add.s64 	%rd28, %rd3, %rd27;
	ld.global.f32 	%f11, [%rd28];
	ld.global.f32 	%f12, [%rd7];
	sub.f32 	%f2, %f11, %f12;
	ld.global.f32 	%f13, [%rd8];
	add.s64 	%rd29, %rd2, %rd27;
	ld.global.f32 	%f14, [%rd29];
	sub.f32 	%f3, %f13, %f14;
	ld.global.f32 	%f15, [%rd9];
	add.s64 	%rd30, %rd1, %rd27;
	ld.global.f32 	%f16, [%rd30];
	sub.f32 	%f17, %f15, %f16;
	mul.f32 	%f18, %f17, %f17;
	fma.rn.f32 	%f19, %f3, %f3, %f18;
	sqrt.rn.f32 	%f4, %f19;
	cvt.f64.f32 	%fd1, %f4;
	div.rn.f64 	%fd2, %fd1, 0d3F63A92A30553261;
	add.f64 	%fd3, %fd2, %fd2;
	cvt.rn.f32.f64 	%f5, %fd3;
	setp.ltu.f32 	%p3, %f5, 0f00000000;
	setp.gtu.f32 	%p4, %f5, 0f3F800000;
	or.pred  	%p5, %p3, %p4;
	@%p5 bra 	$L__BB0_6;
	cvt.f64.f32 	%fd6, %f5;
	fma.rn.f64 	%fd7, %fd6, 0d4018000000000000, 0dC020000000000000;
	mul.f64 	%fd8, %fd7, 0d411CE92D80000000;
	cvt.f64.f32 	%fd9, %f3;
	mul.f64 	%fd10, %fd8, %fd9;
	div.rn.f64 	%fd11, %fd10, 0d3F63A92A30553261;
	div.rn.f64 	%fd12, %fd11, 0d3F63A92A30553261;
	cvt.rn.f32.f64 	%f33, %fd12;
	bra.uni 	$L__BB0_8;
$L__BB0_6:
	setp.leu.f32 	%p6, %f5, 0f3F800000;
	setp.geu.f32 	%p7, %f5, 0f40000000;
	mov.f32 	%f33, 0f00000000;
	or.pred  	%p8, %p6, %p7;
	@%p8 bra 	$L__BB0_8;
	mov.f32 	%f21, 0f40000000;
	sub.f32 	%f22, %f21, %f5;
	mul.f32 	%f23, %f22, 0fC8E7496C;
	mul.f32 	%f24, %f22, %f23;
	mul.f32 	%f25, %f3, %f24;
	div.rn.f32 	%f26, %f25, %f4;
	cvt.f64.f32 	%fd4, %f26;
	div.rn.f64 	%fd5, %fd4, 0d3F63A92A30553261;
	cvt.rn.f32.f64 	%f33, %fd5;
$L__BB0_8:
	ld.global.f32 	%f27, [%rd6];
	fma.rn.f32 	%f28, %f2, %f33, %f27;
	st.global.f32 	[%rd6], %f28;
	ld.global.f32 	%f29, [%rd10];
	mul.f32 	%f30, %f3, %f33;
	sub.f32 	%f34, %f29, %f30;
	st.global.f32 	[%rd10], %f34;
	add.s32 	%r13, %r13, 1;
	ld.global.u32 	%r12, [%rd5];
	setp.lt.s32 	%p9, %r13, %r12;
	@%p9 bra 	$L__BB0_4;
$L__BB0_9:
	ld.global.f32 	%f31, [%rd6];
	div.rn.f32 	%f32, %f31, %f34;
	st.global.f32 	[%rd6], %f32;
$L__BB0_10:
	ret;

}
	// .globl	_Z16search_neighborsPiS_S_P7__half2S_S_
.visible .entry _Z16search_neighborsPiS_S_P7__half2S_S_(
	.param .u64 .ptr .align 1 _Z16search_neighborsPiS_S_P7__half2S_S__param_0,
	.param .u64 .ptr .align 1 _Z16search_neighborsPiS_S_P7__half2S_S__param_1,
	.param .u64 .ptr .align 1 _Z16search_neighborsPiS_S_P7__half2S_S__param_2,
	.param .u64 .ptr .align 1 _Z16search_neighborsPiS_S_P7__half2S_S__param_3,
	.param .u64 .ptr .align 1 _Z16search_neighborsPiS_S_P7__half2S_S__param_4,
	.param .u64 .ptr .align 1 _Z16search_neighborsPiS_S_P7__half2S_S__param_5
)
{
	.reg .pred 	%p<12>;
	.reg .b16 	%rs<25>;
	.reg .b32 	%r<45>;
	.reg .b32 	%f<6>;
	.reg .b64 	%rd<27>;
	.reg .b64 	%fd<6>;

	ld.param.u64 	%rd7, [_Z16search_neighborsPiS_S_P7__half2S_S__param_0];
	ld.param.u64 	%rd9, [_Z16search_neighborsPiS_S_P7__half2S_S__param_2];
	ld.param.u64 	%rd12, [_Z16search_neighborsPiS_S_P7__half2S_S__param_3];
	ld.param.u64 	%rd10, [_Z16search_neighborsPiS_S_P7__half2S_S__param_4];
	ld.param.u64 	%rd11, [_Z16search_neighborsPiS_S_P7__half2S_S__param_5];
	cvta.to.global.u64 	%rd1, %rd12;
	mov.u32 	%r22, %ctaid.x;
	mov.u32 	%r23, %ntid.x;
	mov.u32 	%r24, %tid.x;
	mad.lo.s32 	%r1, %r22, %r23, %r24;
	setp.gt.s32 	%p1, %r1, 999999;
	@%p1 bra 	$L__BB1_11;
	cvta.to.global.u64 	%rd13, %rd11;
	cvta.to.global.u64 	%rd14, %rd7;
	shl.b32 	%r25, %r1, 1;
	mul.wide.s32 	%rd15, %r25, 4;
	add.s64 	%rd16, %rd14, %rd15;
	ld.global.u32 	%r2, [%rd16];
	ld.global.u32 	%r3, [%rd16+4];
	setp.gt.s32 	%p2, %r2, 0;
	selp.s32 	%r26, -1, 0, %p2;
	add.s32 	%r39, %r2, %r26;
	setp.lt.s32 	%p3, %r2, 399;
	selp.u32 	%r27, 1, 0, %p3;
	add.s32 	%r28, %r2, %r27;
	setp.gt.s32 	%p4, %r3, 0;
	selp.s32 	%r29, -1, 0, %p4;
	add.s32 	%r5, %r3, %r29;
	setp.lt.s32 	%p5, %r3, 399;
	selp.u32 	%r30, 1, 0, %p5;
	add.s32 	%r31, %r3, %r30;
	mul.wide.s32 	%rd17, %r1, 4;
	add.s64 	%rd2, %rd1, %rd17;
	add.s64 	%rd3, %rd13, %rd17;
	max.s32 	%r6, %r5, %r31;
	max.s32 	%r7, %r39, %r28;
	cvta.to.global.u64 	%rd4, %rd9;
	cvta.to.global.u64 	%rd5, %rd10;
$L__BB1_2:
	sub.s32 	%r32, %r2, %r39;
	cvt.rn.f64.s32 	%fd1, %r32;
	mul.f64 	%fd2, %fd1, 0d3F647AE147AE147B;
	cvt.rn.f32.f64 	%f1, %fd2;
	mov.u32 	%r40, %r5;
$L__BB1_3:
	ld.param.u64 	%rd26, [_Z16search_neighborsPiS_S_P7__half2S_S__param_1];
	mad.lo.s32 	%r33, %r39, 400, %r40;
	cvta.to.global.u64 	%rd18, %rd26;
	mul.wide.s32 	%rd19, %r33, 4;
	add.s64 	%rd6, %rd18, %rd19;
	ld.global.u32 	%r42, [%rd6];
	setp.lt.s32 	%p6, %r42, 1;
	@%p6 bra 	$L__BB1_9;
	mul.lo.s32 	%r35, %r39, 400000;
	mad.lo.s32 	%r41, %r40, 1000, %r35;
	sub.s32 	%r36, %r3, %r40;
	cvt.rn.f64.s32 	%fd3, %r36;
	mul.f64 	%fd4, %fd3, 0d3F647AE147AE147B;
	cvt.rn.f32.f64 	%f2, %fd4;
	mov.b32 	%r43, 0;
$L__BB1_5:
	mul.wide.s32 	%rd20, %r41, 4;
	add.s64 	%rd21, %rd4, %rd20;
	ld.global.u32 	%r15, [%rd21];
	setp.eq.s32 	%p7, %r15, %r1;
	@%p7 bra 	$L__BB1_8;
	mul.wide.s32 	%rd22, %r15, 4;
	add.s64 	%rd23, %rd1, %rd22;
	ld.global.u16 	%rs2, [%rd2];
	ld.global.u16 	%rs3, [%rd23];
	// begin inline asm
	{sub.f16 %rs1,%rs2,%rs3;
}
	// end inline asm
	// begin inline asm
	{  cvt.rn.f16.f32 %rs4, %f1;}

	// end inline asm
	// begin inline asm
	{add.f16 %rs5,%rs1,%rs4;
}
	// end inline asm
	ld.global.u16 	%rs9, [%rd2+2];
	ld.global.u16 	%rs10, [%rd23+2];
	// begin inline asm
	{sub.f16 %rs8,%rs9,%rs10;
}
	// end inline asm
	// begin inline asm
	{  cvt.rn.f16.f32 %rs11, %f2;}

	// end inline asm
	// begin inline asm
	{add.f16 %rs12,%rs8,%rs11;
}
	// end inline asm
	// begin inline asm
	{mul.f16 %rs15,%rs5,%rs5;
}
	// end inline asm
	// begin inline asm
	{mul.f16 %rs18,%rs12,%rs12;
}
	// end inline asm
	// begin inline asm
	{add.f16 %rs21,%rs15,%rs18;
}
	// end inline asm
	// begin inline asm
	{  cvt.f32.f16 %f5, %rs21;}

	// end inline asm
	cvt.f64.f32 	%fd5, %f5;
	setp.gtu.f64 	%p8, %fd5, 0d3ED828C0BE769DC0;
	@%p8 bra 	$L__BB1_8;
	atom.global.add.u32 	%r37, [%rd3], 1;
	mad.lo.s32 	%r38, %r1, 200, %r37;
	mul.wide.s32 	%rd24, %r38, 4;
	add.s64 	%rd25, %rd5, %rd24;
	st.global.u32 	[%rd25], %r15;
	ld.global.u32 	%r42, [%rd6];
$L__BB1_8:
	add.s32 	%r43, %r43, 1;
	add.s32 	%r41, %r41, 1;
	setp.lt.s32 	%p9, %r43, %r42;
	@%p9 bra 	$L__BB1_5;
$L__BB1_9:
	add.s32 	%r20, %r40, 1;
	setp.ne.s32 	%p10, %r40, %r6;
	mov.u32 	%r40, %r20;
	@%p10 bra 	$L__BB1_3;
	add.s32 	%r21, %r39, 1;
	setp.ne.s32 	%p11, %r39, %r7;
	mov.u32 	%r39, %r21;
	@%p11 bra 	$L__BB1_2;
$L__BB1_11:
	ret;

}
	// .globl	_Z25assign_particles_to_cellsPfS_PiS0_S0_P7__half2
.visible .entry _Z25assign_particles_to_cellsPfS_PiS0_S0_P7__half2(
	.param .u64 .ptr .align 1 _Z25assign_particles_to_cellsPfS_PiS0_S0_P7__half2_param_0,
	.param .u64 .ptr .align 1 _Z25assign_particles_to_cellsPfS_PiS0_S0_P7__half2_param_1,
	.param .u64 .ptr .align 1 _Z25assign_particles_to_cellsPfS_PiS0_S0_P7__half2_param_2,
	.param .u64 .ptr .align 1 _Z25assign_particles_to_cellsPfS_PiS0_S0_P7__half2_param_3,
	.param .u64 .ptr .align 1 _Z25assign_particles_to_cellsPfS_PiS0_S0_P7__half2_param_4,
	.param .u64 .ptr .align 1 _Z25assign_particles_to_cellsPfS_PiS0_S0_P7__half2_param_5
)
{
	.reg .pred 	%p<3>;
	.reg .b16 	%rs<3>;
	.reg .b32 	%r<14>;
	.reg .b32 	%f<13>;
	.reg .b64 	%rd<26>;
	.reg .b64 	%fd<13>;

	ld.param.u64 	%rd3, [_Z25assign_particles_to_cellsPfS_PiS0_S0_P7__half2_param_0];
	ld.param.u64 	%rd4, [_Z25assign_particles_to_cellsPfS_PiS0_S0_P7__half2_param_1];
	ld.param.u64 	%rd5, [_Z25assign_particles_to_cellsPfS_PiS0_S0_P7__half2_param_2];
	ld.param.u64 	%rd6, [_Z25assign_particles_to_cellsPfS_PiS0_S0_P7__half2_param_3];
	ld.param.u64 	%rd7, [_Z25assign_particles_to_cellsPfS_PiS0_S0_P7__half2_param_4];
	ld.param.u64 	%rd8, [_Z25assign_particles_to_cellsPfS_PiS0_S0_P7__half2_param_5];
	mov.u32 	%r4, %ctaid.x;
	mov.u32 	%r5, %ntid.x;
	mov.u32 	%r6, %tid.x;
	mad.lo.s32 	%r1, %r4, %r5, %r6;
	setp.gt.s32 	%p1, %r1, 999999;
	@%p1 bra 	$L__BB2_4;
	cvta.to.global.u64 	%rd9, %rd3;
	cvta.to.global.u64 	%rd10, %rd4;
	cvta.to.global.u64 	%rd11, %rd6;
	cvta.to.global.u64 	%rd12, %rd7;
	mul.wide.s32 	%rd13, %r1, 4;
	add.s64 	%rd1, %rd9, %rd13;
	ld.global.f32 	%f1, [%rd1];
	cvt.f64.f32 	%fd1, %f1;
	div.rn.f64 	%fd2, %fd1, 0d3F647AE147AE147B;
	cvt.rn.f32.f64 	%f2, %fd2;
	cvt.rmi.f32.f32 	%f3, %f2;
	cvt.rzi.s32.f32 	%r2, %f3;
	add.s64 	%rd2, %rd10, %rd13;
	ld.global.f32 	%f4, [%rd2];
	cvt.f64.f32 	%fd3, %f4;
	div.rn.f64 	%fd4, %fd3, 0d3F647AE147AE147B;
	cvt.rn.f32.f64 	%f5, %fd4;
	cvt.rmi.f32.f32 	%f6, %f5;
	cvt.rzi.s32.f32 	%r3, %f6;
	mad.lo.s32 	%r7, %r2, 400, %r3;
	mul.wide.s32 	%rd14, %r7, 4;
	add.s64 	%rd15, %rd11, %rd14;
	atom.global.add.u32 	%r8, [%rd15], 1;
	mad.lo.s32 	%r9, %r2, 400000, %r8;
	mad.lo.s32 	%r10, %r3, 1000, %r9;
	mul.wide.s32 	%rd16, %r10, 4;
	add.s64 	%rd17, %rd12, %rd16;
	st.global.u32 	[%rd17], %r1;
	setp.lt.s32 	%p2, %r8, 1001;
	@%p2 bra 	$L__BB2_3;
	mov.u64 	%rd18, $str;
	cvta.global.u64 	%rd19, %rd18;
	{ // callseq 0, 0
	.param .b64 param0;
	st.param.b64 	[param0], %rd19;
	.param .b64 param1;
	st.param.b64 	[param1], 0;
	.param .b32 retval0;
	call.uni (retval0), 
	vprintf, 
	(
	param0, 
	param1
	);
	ld.param.b32 	%r11, [retval0];
	} // callseq 0
$L__BB2_3:
	cvta.to.global.u64 	%rd20, %rd8;
	add.s64 	%rd22, %rd20, %rd13;
	ld.global.f32 	%f7, [%rd1];
	cvt.f64.f32 	%fd7, %f7;
	cvt.rn.f32.s32 	%f8, %r2;
	add.f32 	%f9, %f8, 0f3F000000;
	cvt.f64.f32 	%fd8, %f9;
	mul.f64 	%fd9, %fd8, 0d3F647AE147AE147B;
	sub.f64 	%fd5, %fd7, %fd9;
	// begin inline asm
	{  cvt.rn.f16.f64 %rs1, %fd5;}

	// end inline asm
	st.global.u16 	[%rd22], %rs1;
	ld.global.f32 	%f10, [%rd2];
	cvt.f64.f32 	%fd10, %f10;
	cvt.rn.f32.s32 	%f11, %r3;
	add.f32 	%f12, %f11, 0f3F000000;
	cvt.f64.f32 	%fd11, %f12;
	mul.f64 	%fd12, %fd11, 0d3F647AE147AE147B;
	sub.f64 	%fd6, %fd10, %fd12;
	// begin inline asm
	{  cvt.rn.f16.f64 %rs2, %fd6;}

	// end inline asm
	st.global.u16 	[%rd22+2], %rs2;
	shl.b32 	%r13, %r1, 1;
	cvta.to.global.u64 	%rd23, %rd5;
	mul.wide.s32 	%rd24, %r13, 4;
	add.s64 	%rd25, %rd23, %rd24;
	st.global.u32 	[%rd25], %r2;
	st.global.u32 	[%rd25+4], %r3;
$L__BB2_4:
	ret;

}


// ===== COMPILED SASS (sm_100) =====

	.target	sm_100

	.elftype	@"ET_EXEC"


//--------------------- .note.nv.tkinfo           --------------------------
	.section	.note.nv.tkinfo,"",@"SHT_NOTE"
	.sectionflags	@"SHF_NOTE_NV_TKINFO"
	.tkinfo
        /*0018*/ 	.word	0x00000002
        /*0030*/ 	.string	""
        /*0030*/ 	.string	"ptxas"
        /*0030*/ 	.string	"Cuda compilation tools, release 13.0, V13.0.88"
        /*0030*/ 	.string	"Build cuda_13.0.r13.0/compiler.36424714_0"
        /*0030*/ 	.string	"-arch sm_100 -m 64 "



//--------------------- .note.nv.cuinfo           --------------------------
	.section	.note.nv.cuinfo,"",@"SHT_NOTE"
	.sectionflags	@"SHF_NOTE_NV_CUINFO"
        /*0018*/ 	.short	0x0002
        /*001a*/ 	.short	0x0064
        /*001c*/ 	.short	0x0082
	.zero		2


//--------------------- .nv.info                  --------------------------
	.section	.nv.info,"",@"SHT_CUDA_INFO"
	.align	4


	//----- nvinfo : EIATTR_REGCOUNT
	.align		4
        /*0000*/ 	.byte	0x04, 0x2f
        /*0002*/ 	.short	(.L_2 - .L_1)
	.align		4
.L_1:
        /*0004*/ 	.word	index@(_Z13calc_gradientPfS_S_S_S_PiS0_)
        /*0008*/ 	.word	0x00000027


	//----- nvinfo : EIATTR_FRAME_SIZE
	.align		4
.L_2:
        /*000c*/ 	.byte	0x04, 0x11
        /*000e*/ 	.short	(.L_4 - .L_3)
	.align		4
.L_3:
        /*0010*/ 	.word	index@($__internal_3_$__cuda_sm3x_div_rn_noftz_f32_slowpath)
        /*0014*/ 	.word	0x00000000


	//----- nvinfo : EIATTR_FRAME_SIZE
	.align		4
.L_4:
        /*0018*/ 	.byte	0x04, 0x11
        /*001a*/ 	.short	(.L_6 - .L_5)
	.align		4
.L_5:
        /*001c*/ 	.word	index@($__internal_2_$__cuda_sm20_sqrt_rn_f32_slowpath)
        /*0020*/ 	.word	0x00000000


	//----- nvinfo : EIATTR_FRAME_SIZE
	.align		4
.L_6:
        /*0024*/ 	.byte	0x04, 0x11
        /*0026*/ 	.short	(.L_8 - .L_7)
	.align		4
.L_7:
        /*0028*/ 	.word	index@($__internal_1_$__cuda_sm20_div_rn_f64_full)
        /*002c*/ 	.word	0x00000000


	//----- nvinfo : EIATTR_FRAME_SIZE
	.align		4
.L_8:
        /*0030*/ 	.byte	0x04, 0x11
        /*0032*/ 	.short	(.L_10 - .L_9)
	.align		4
.L_9:
        /*0034*/ 	.word	index@(_Z13calc_gradientPfS_S_S_S_PiS0_)
        /*0038*/ 	.word	0x00000000


	//----- nvinfo : EIATTR_REGCOUNT
	.align		4
.L_10:
        /*003c*/ 	.byte	0x04, 0x2f
        /*003e*/ 	.short	(.L_12 - .L_11)
	.align		4
.L_11:
        /*0040*/ 	.word	index@(_Z16search_neighborsPiS_S_P7__half2S_S_)
        /*0044*/ 	.word	0x0000001e


	//----- nvinfo : EIATTR_FRAME_SIZE
	.align		4
.L_12:
        /*0048*/ 	.byte	0x04, 0x11
        /*004a*/ 	.short	(.L_14 - .L_13)
	.align		4
.L_13:
        /*004c*/ 	.word	index@(_Z16search_neighborsPiS_S_P7__half2S_S_)
        /*0050*/ 	.word	0x00000000


	//----- nvinfo : EIATTR_REGCOUNT
	.align		4
.L_14:
        /*0054*/ 	.byte	0x04, 0x2f
        /*0056*/ 	.short	(.L_16 - .L_15)
	.align		4
.L_15:
        /*0058*/ 	.word	index@(_Z25assign_particles_to_cellsPfS_PiS0_S0_P7__half2)
        /*005c*/ 	.word	0x0000001e


	//----- nvinfo : EIATTR_FRAME_SIZE
	.align		4
.L_16:
        /*0060*/ 	.byte	0x04, 0x11
        /*0062*/ 	.short	(.L_18 - .L_17)
	.align		4
.L_17:
        /*0064*/ 	.word	index@($__internal_0_$__cuda_sm20_div_rn_f64_full)
        /*0068*/ 	.word	0x00000000


	//----- nvinfo : EIATTR_FRAME_SIZE
	.align		4
.L_18:
        /*006c*/ 	.byte	0x04, 0x11
        /*006e*/ 	.short	(.L_20 - .L_19)
	.align		4
.L_19:
        /*0070*/ 	.word	index@(_Z25assign_particles_to_cellsPfS_PiS0_S0_P7__half2)
        /*0074*/ 	.word	0x00000000


	//----- nvinfo : EIATTR_MIN_STACK_SIZE
	.align		4
.L_20:
        /*0078*/ 	.byte	0x04, 0x12
        /*007a*/ 	.short	(.L_22 - .L_21)
	.align		4
.L_21:
        /*007c*/ 	.word	index@(_Z25assign_particles_to_cellsPfS_PiS0_S0_P7__half2)
        /*0080*/ 	.word	0x00000000


	//----- nvinfo : EIATTR_MIN_STACK_SIZE
	.align		4
.L_22:
        /*0084*/ 	.byte	0x04, 0x12
        /*0086*/ 	.short	(.L_24 - .L_23)
	.align		4
.L_23:
        /*0088*/ 	.word	index@(_Z16search_neighborsPiS_S_P7__half2S_S_)
        /*008c*/ 	.word	0x00000000


	//----- nvinfo : EIATTR_MIN_STACK_SIZE
	.align		4
.L_24:
        /*0090*/ 	.byte	0x04, 0x12
        /*0092*/ 	.short	(.L_26 - .L_25)
	.align		4
.L_25:
        /*0094*/ 	.word	index@(_Z13calc_gradientPfS_S_S_S_PiS0_)
        /*0098*/ 	.word	0x00000000
.L_26:


//--------------------- .nv.compat                --------------------------
	.section	.nv.compat,"",@"SHT_CUDA_COMPAT_INFO"
	.align	4
        /*0000*/ 	.byte	0x02, 0x09, 0x00, 0x00, 0x02, 0x02, 0x01, 0x00, 0x02, 0x05, 0x05, 0x00, 0x03, 0x07, 0x01, 0x01
        /*0010*/ 	.byte	0x02, 0x03, 0x00, 0x00, 0x02, 0x06, 0x01, 0x00, 0x04, 0x0b, 0x08, 0x00, 0x01, 0x00, 0x00, 0x00
        /*0020*/ 	.byte	0x00, 0x00, 0x00, 0x00


//--------------------- .nv.info._Z25assign_particles_to_cellsPfS_PiS0_S0_P7__half2 --------------------------
	.section	.nv.info._Z25assign_particles_to_cellsPfS_PiS0_S0_P7__half2,"",@"SHT_CUDA_INFO"
	.sectionflags	@""
	.align	4


	//----- nvinfo : EIATTR_CUDA_API_VERSION
	.align		4
        /*0000*/ 	.byte	0x04, 0x37
        /*0002*/ 	.short	(.L_28 - .L_27)
.L_27:
        /*0004*/ 	.word	0x00000082


	//----- nvinfo : EIATTR_KPARAM_INFO
	.align		4
.L_28:
        /*0008*/ 	.byte	0x04, 0x17
        /*000a*/ 	.short	(.L_30 - .L_29)
.L_29:
        /*000c*/ 	.word	0x00000000
        /*0010*/ 	.short	0x0005
        /*0012*/ 	.short	0x0028
        /*0014*/ 	.byte	0x00, 0xf5, 0x21, 0x00


	//----- nvinfo : EIATTR_KPARAM_INFO
	.align		4
.L_30:
        /*0018*/ 	.byte	0x04, 0x17
        /*001a*/ 	.short	(.L_32 - .L_31)
.L_31:
        /*001c*/ 	.word	0x00000000
        /*0020*/ 	.short	0x0004
        /*0022*/ 	.short	0x0020
        /*0024*/ 	.byte	0x00, 0xf5, 0x21, 0x00


	//----- nvinfo : EIATTR_KPARAM_INFO
	.align		4
.L_32:
        /*0028*/ 	.byte	0x04, 0x17
        /*002a*/ 	.short	(.L_34 - .L_33)
.L_33:
        /*002c*/ 	.word	0x00000000
        /*0030*/ 	.short	0x0003
        /*0032*/ 	.short	0x0018
        /*0034*/ 	.byte	0x00, 0xf5, 0x21, 0x00


	//----- nvinfo : EIATTR_KPARAM_INFO
	.align		4
.L_34:
        /*0038*/ 	.byte	0x04, 0x17
        /*003a*/ 	.short	(.L_36 - .L_35)
.L_35:
        /*003c*/ 	.word	0x00000000
        /*0040*/ 	.short	0x0002
        /*0042*/ 	.short	0x0010
        /*0044*/ 	.byte	0x00, 0xf5, 0x21, 0x00


	//----- nvinfo : EIATTR_KPARAM_INFO
	.align		4
.L_36:
        /*0048*/ 	.byte	0x04, 0x17
        /*004a*/ 	.short	(.L_38 - .L_37)
.L_37:
        /*004c*/ 	.word	0x00000000
        /*0050*/ 	.short	0x0001
        /*0052*/ 	.short	0x0008
        /*0054*/ 	.byte	0x00, 0xf5, 0x21, 0x00


	//----- nvinfo : EIATTR_KPARAM_INFO
	.align		4
.L_38:
        /*0058*/ 	.byte	0x04, 0x17
        /*005a*/ 	.short	(.L_40 - .L_39)
.L_39:
        /*005c*/ 	.word	0x00000000
        /*0060*/ 	.short	0x0000
        /*0062*/ 	.short	0x0000
        /*0064*/ 	.byte	0x00, 0xf5, 0x21, 0x00


	//----- nvinfo : EIATTR_SPARSE_MMA_MASK
	.align		4
.L_40:
        /*0068*/ 	.byte	0x03, 0x50
        /*006a*/ 	.short	0x0000


	//----- nvinfo : EIATTR_MAXREG_COUNT
	.align		4
        /*006c*/ 	.byte	0x03, 0x1b
        /*006e*/ 	.short	0x00ff


	//----- nvinfo : EIATTR_EXTERNS
	.align		4
        /*0070*/ 	.byte	0x04, 0x0f
        /*0072*/ 	.short	(.L_42 - .L_41)


	//   ....[0]....
	.align		4
.L_41:
        /*0074*/ 	.word	index@(vprintf)


	//----- nvinfo : EIATTR_MERCURY_ISA_VERSION
	.align		4
.L_42:
        /*0078*/ 	.byte	0x03, 0x5f
        /*007a*/ 	.short	0x0101


	//----- nvinfo : EIATTR_VRC_CTA_INIT_COUNT
	.align		4
        /*007c*/ 	.byte	0x02, 0x4a
	.zero		1
	.zero		1


	//----- nvinfo : EIATTR_SYSCALL_OFFSETS
	.align		4
        /*0080*/ 	.byte	0x04, 0x46
        /*0082*/ 	.short	(.L_44 - .L_43)


	//   ....[0]....
.L_43:
        /*0084*/ 	.word	0x00000580


	//----- nvinfo : EIATTR_EXIT_INSTR_OFFSETS
	.align		4
.L_44:
        /*0088*/ 	.byte	0x04, 0x1c
        /*008a*/ 	.short	(.L_46 - .L_45)


	//   ....[0]....
.L_45:
        /*008c*/ 	.word	0x00000060


	//   ....[1]....
        /*0090*/ 	.word	0x00000730


	//----- nvinfo : EIATTR_CRS_STACK_SIZE
	.align		4
.L_46:
        /*0094*/ 	.byte	0x04, 0x1e
        /*0096*/ 	.short	(.L_48 - .L_47)
.L_47:
        /*0098*/ 	.word	0x00000000


	//----- nvinfo : EIATTR_CBANK_PARAM_SIZE
	.align		4
.L_48:
        /*009c*/ 	.byte	0x03, 0x19
        /*009e*/ 	.short	0x0030


	//----- nvinfo : EIATTR_PARAM_CBANK
	.align		4
        /*00a0*/ 	.byte	0x04, 0x0a
        /*00a2*/ 	.short	(.L_50 - .L_49)
	.align		4
.L_49:
        /*00a4*/ 	.word	index@(.nv.constant0._Z25assign_particles_to_cellsPfS_PiS0_S0_P7__half2)
        /*00a8*/ 	.short	0x0380
        /*00aa*/ 	.short	0x0030


	//----- nvinfo : EIATTR_SW_WAR
	.align		4
.L_50:
        /*00ac*/ 	.byte	0x04, 0x36
        /*00ae*/ 	.short	(.L_52 - .L_51)
.L_51:
        /*00b0*/ 	.word	0x00000008
.L_52:


//--------------------- .nv.info._Z16search_neighborsPiS_S_P7__half2S_S_ --------------------------
	.section	.nv.info._Z16search_neighborsPiS_S_P7__half2S_S_,"",@"SHT_CUDA_INFO"
	.sectionflags	@""
	.align	4


	//----- nvinfo : EIATTR_CUDA_API_VERSION
	.align		4
        /*0000*/ 	.byte	0x04, 0x37
        /*0002*/ 	.short	(.L_54 - .L_53)
.L_53:
        /*0004*/ 	.word	0x00000082


	//----- nvinfo : EIATTR_KPARAM_INFO
	.align		4
.L_54:
        /*0008*/ 	.byte	0x04, 0x17
        /*000a*/ 	.short	(.L_56 - .L_55)
.L_55:
        /*000c*/ 	.word	0x00000000
        /*0010*/ 	.short	0x0005
        /*0012*/ 	.short	0x0028
        /*0014*/ 	.byte	0x00, 0xf5, 0x21, 0x00


	//----- nvinfo : EIATTR_KPARAM_INFO
	.align		4
.L_56:
        /*0018*/ 	.byte	0x04, 0x17
        /*001a*/ 	.short	(.L_58 - .L_57)
.L_57:
        /*001c*/ 	.word	0x00000000
        /*0020*/ 	.short	0x0004
        /*0022*/ 	.short	0x0020
        /*0024*/ 	.byte	0x00, 0xf5, 0x21, 0x00


	//----- nvinfo : EIATTR_KPARAM_INFO
	.align		4
.L_58:
        /*0028*/ 	.byte	0x04, 0x17
        /*002a*/ 	.short	(.L_60 - .L_59)
.L_59:
        /*002c*/ 	.word	0x00000000
        /*0030*/ 	.short	0x0003
        /*0032*/ 	.short	0x0018
        /*0034*/ 	.byte	0x00, 0xf5, 0x21, 0x00


	//----- nvinfo : EIATTR_KPARAM_INFO
	.align		4
.L_60:
        /*0038*/ 	.byte	0x04, 0x17
        /*003a*/ 	.short	(.L_62 - .L_61)
.L_61:
        /*003c*/ 	.word	0x00000000
        /*0040*/ 	.short	0x0002
        /*0042*/ 	.short	0x0010
        /*0044*/ 	.byte	0x00, 0xf5, 0x21, 0x00


	//----- nvinfo : EIATTR_KPARAM_INFO
	.align		4
.L_62:
        /*0048*/ 	.byte	0x04, 0x17
        /*004a*/ 	.short	(.L_64 - .L_63)
.L_63:
        /*004c*/ 	.word	0x00000000
        /*0050*/ 	.short	0x0001
        /*0052*/ 	.short	0x0008
        /*0054*/ 	.byte	0x00, 0xf5, 0x21, 0x00


	//----- nvinfo : EIATTR_KPARAM_INFO
	.align		4
.L_64:
        /*0058*/ 	.byte	0x04, 0x17
        /*005a*/ 	.short	(.L_66 - .L_65)
.L_65:
        /*005c*/ 	.word	0x00000000
        /*0060*/ 	.short	0x0000
        /*0062*/ 	.short	0x0000
        /*0064*/ 	.byte	0x00, 0xf5, 0x21, 0x00


	//----- nvinfo : EIATTR_SPARSE_MMA_MASK
	.align		4
.L_66:
        /*0068*/ 	.byte	0x03, 0x50
        /*006a*/ 	.short	0x0000


	//----- nvinfo : EIATTR_MAXREG_COUNT
	.align		4
        /*006c*/ 	.byte	0x03, 0x1b
        /*006e*/ 	.short	0x00ff


	//----- nvinfo : EIATTR_MERCURY_ISA_VERSION
	.align		4
        /*0070*/ 	.byte	0x03, 0x5f
        /*0072*/ 	.short	0x0101


	//----- nvinfo : EIATTR_VRC_CTA_INIT_COUNT
	.align		4
        /*0074*/ 	.byte	0x02, 0x4a
	.zero		1
	.zero		1


	//----- nvinfo : EIATTR_EXIT_INSTR_OFFSETS
	.align		4
        /*0078*/ 	.byte	0x04, 0x1c
        /*007a*/ 	.short	(.L_68 - .L_67)


	//   ....[0]....
.L_67:
        /*007c*/ 	.word	0x00000060


	//   ....[1]....
        /*0080*/ 	.word	0x00000630


	//----- nvinfo : EIATTR_CRS_STACK_SIZE
	.align		4
.L_68:
        /*0084*/ 	.byte	0x04, 0x1e
        /*0086*/ 	.short	(.L_70 - .L_69)
.L_69:
        /*0088*/ 	.word	0x00000000


	//----- nvinfo : EIATTR_CBANK_PARAM_SIZE
	.align		4
.L_70:
        /*008c*/ 	.byte	0x03, 0x19
        /*008e*/ 	.short	0x0030


	//----- nvinfo : EIATTR_PARAM_CBANK
	.align		4
        /*0090*/ 	.byte	0x04, 0x0a
        /*0092*/ 	.short	(.L_72 - .L_71)
	.align		4
.L_71:
        /*0094*/ 	.word	index@(.nv.constant0._Z16search_neighborsPiS_S_P7__half2S_S_)
        /*0098*/ 	.short	0x0380
        /*009a*/ 	.short	0x0030


	//----- nvinfo : EIATTR_SW_WAR
	.align		4
.L_72:
        /*009c*/ 	.byte	0x04, 0x36
        /*009e*/ 	.short	(.L_74 - .L_73)
.L_73:
        /*00a0*/ 	.word	0x00000008
.L_74:


//--------------------- .nv.info._Z13calc_gradientPfS_S_S_S_PiS0_ --------------------------
	.section	.nv.info._Z13calc_gradientPfS_S_S_S_PiS0_,"",@"SHT_CUDA_INFO"
	.sectionflags	@""
	.align	4


	//----- nvinfo : EIATTR_CUDA_API_VERSION
	.align		4
        /*0000*/ 	.byte	0x04, 0x37
        /*0002*/ 	.short	(.L_76 - .L_75)
.L_75:
        /*0004*/ 	.word	0x00000082


	//----- nvinfo : EIATTR_KPARAM_INFO
	.align		4
.L_76:
        /*0008*/ 	.byte	0x04, 0x17
        /*000a*/ 	.short	(.L_78 - .L_77)
.L_77:
        /*000c*/ 	.word	0x00000000
        /*0010*/ 	.short	0x0006
        /*0012*/ 	.short	0x0030
        /*0014*/ 	.byte	0x00, 0xf5, 0x21, 0x00


	//----- nvinfo : EIATTR_KPARAM_INFO
	.align		4
.L_78:
        /*0018*/ 	.byte	0x04, 0x17
        /*001a*/ 	.short	(.L_80 - .L_79)
.L_79:
        /*001c*/ 	.word	0x00000000
        /*0020*/ 	.short	0x0005
        /*0022*/ 	.short	0x0028
        /*0024*/ 	.byte	0x00, 0xf5, 0x21, 0x00


	//----- nvinfo : EIATTR_KPARAM_INFO
	.align		4
.L_80:
        /*0028*/ 	.byte	0x04, 0x17
        /*002a*/ 	.short	(.L_82 - .L_81)
.L_81:
        /*002c*/ 	.word	0x00000000
        /*0030*/ 	.short	0x0004
        /*0032*/ 	.short	0x0020
        /*0034*/ 	.byte	0x00, 0xf5, 0x21, 0x00


	//----- nvinfo : EIATTR_KPARAM_INFO
	.align		4
.L_82:
        /*0038*/ 	.byte	0x04, 0x17
        /*003a*/ 	.short	(.L_84 - .L_83)
.L_83:
        /*003c*/ 	.word	0x00000000
        /*0040*/ 	.short	0x0003
        /*0042*/ 	.short	0x0018
        /*0044*/ 	.byte	0x00, 0xf5, 0x21, 0x00


	//----- nvinfo : EIATTR_KPARAM_INFO
	.align		4
.L_84:
        /*0048*/ 	.byte	0x04, 0x17
        /*004a*/ 	.short	(.L_86 - .L_85)
.L_85:
        /*004c*/ 	.word	0x00000000
        /*0050*/ 	.short	0x0002
        /*0052*/ 	.short	0x0010
        /*0054*/ 	.byte	0x00, 0xf5, 0x21, 0x00


	//----- nvinfo : EIATTR_KPARAM_INFO
	.align		4
.L_86:
        /*0058*/ 	.byte	0x04, 0x17
        /*005a*/ 	.short	(.L_88 - .L_87)
.L_87:
        /*005c*/ 	.word	0x00000000
        /*0060*/ 	.short	0x0001
        /*0062*/ 	.short	0x0008
        /*0064*/ 	.byte	0x00, 0xf5, 0x21, 0x00


	//----- nvinfo : EIATTR_KPARAM_INFO
	.align		4
.L_88:
        /*0068*/ 	.byte	0x04, 0x17
        /*006a*/ 	.short	(.L_90 - .L_89)
.L_89:
        /*006c*/ 	.word	0x00000000
        /*0070*/ 	.short	0x0000
        /*0072*/ 	.short	0x0000
        /*0074*/ 	.byte	0x00, 0xf5, 0x21, 0x00


	//----- nvinfo : EIATTR_SPARSE_MMA_MASK
	.align		4
.L_90:
        /*0078*/ 	.byte	0x03, 0x50
        /*007a*/ 	.short	0x0000


	//----- nvinfo : EIATTR_MAXREG_COUNT
	.align		4
        /*007c*/ 	.byte	0x03, 0x1b
        /*007e*/ 	.short	0x00ff


	//----- nvinfo : EIATTR_MERCURY_ISA_VERSION
	.align		4
        /*0080*/ 	.byte	0x03, 0x5f
        /*0082*/ 	.short	0x0101


	//----- nvinfo : EIATTR_VRC_CTA_INIT_COUNT
	.align		4
        /*0084*/ 	.byte	0x02, 0x4a
	.zero		1
	.zero		1


	//----- nvinfo : EIATTR_EXIT_INSTR_OFFSETS
	.align		4
        /*0088*/ 	.byte	0x04, 0x1c
        /*008a*/ 	.short	(.L_92 - .L_91)


	//   ....[0]....
.L_91:
        /*008c*/ 	.word	0x00000060


	//   ....[1]....
        /*0090*/ 	.word	0x00000df0


	//----- nvinfo : EIATTR_CRS_STACK_SIZE
	.align		4
.L_92:
        /*0094*/ 	.byte	0x04, 0x1e
        /*0096*/ 	.short	(.L_94 - .L_93)
.L_93:
        /*0098*/ 	.word	0x00000000


	//----- nvinfo : EIATTR_CBANK_PARAM_SIZE
	.align		4
.L_94:
        /*009c*/ 	.byte	0x03, 0x19
        /*009e*/ 	.short	0x0038


	//----- nvinfo : EIATTR_PARAM_CBANK
	.align		4
        /*00a0*/ 	.byte	0x04, 0x0a
        /*00a2*/ 	.short	(.L_96 - .L_95)
	.align		4
.L_95:
        /*00a4*/ 	.word	index@(.nv.constant0._Z13calc_gradientPfS_S_S_S_PiS0_)
        /*00a8*/ 	.short	0x0380
        /*00aa*/ 	.short	0x0038


	//----- nvinfo : EIATTR_SW_WAR
	.align		4
.L_96:
        /*00ac*/ 	.byte	0x04, 0x36
        /*00ae*/ 	.short	(.L_98 - .L_97)
.L_97:
        /*00b0*/ 	.word	0x00000008
.L_98:


//--------------------- .nv.callgraph             --------------------------
	.section	.nv.callgraph,"",@"SHT_CUDA_CALLGRAPH"
	.align	4
	.sectionentsize	8
	.align		4
        /*0000*/ 	.word	0x00000000
	.align		4
        /*0004*/ 	.word	0xffffffff
	.align		4
        /*0008*/ 	.word	index@(_Z25assign_particles_to_cellsPfS_PiS0_S0_P7__half2)
	.align		4
        /*000c*/ 	.word	index@(vprintf)
	.align		4
        /*0010*/ 	.word	0x00000000
	.align		4
        /*0014*/ 	.word	0xfffffffe
	.align		4
        /*0018*/ 	.word	0x00000000
	.align		4
        /*001c*/ 	.word	0xfffffffd
	.align		4
        /*0020*/ 	.word	0x00000000
	.align		4
        /*0024*/ 	.word	0xfffffffc


//--------------------- .nv.constant4             --------------------------
	.section	.nv.constant4,"a",@progbits
	.align	8
	.align		8
.nv.constant4:
        /*0000*/ 	.dword	vprintf
	.align		8
        /*0008*/ 	.dword	$str


//--------------------- .text._Z25assign_particles_to_cellsPfS_PiS0_S0_P7__half2 --------------------------
	.section	.text._Z25assign_particles_to_cellsPfS_PiS0_S0_P7__half2,"ax",@progbits
	.align	128
        .global         _Z25assign_particles_to_cellsPfS_PiS0_S0_P7__half2
        .type           _Z25assign_particles_to_cellsPfS_PiS0_S0_P7__half2,@function
        .size           _Z25assign_particles_to_cellsPfS_PiS0_S0_P7__half2,(.L_x_61 - _Z25assign_particles_to_cellsPfS_PiS0_S0_P7__half2)
        .other          _Z25assign_particles_to_cellsPfS_PiS0_S0_P7__half2,@"STO_CUDA_ENTRY STV_DEFAULT"
_Z25assign_particles_to_cellsPfS_PiS0_S0_P7__half2:
.text._Z25assign_particles_to_cellsPfS_PiS0_S0_P7__half2:
[----:B------:R-:W0:Y:S01]  /*0000*/  LDC R1, c[0x0][0x37c] ;  /* 0x0000df00ff017b82 */ /* 0x000e220000000800 */
[----:B------:R-:W1:Y:S07]  /*0010*/  S2R R0, SR_TID.X ;  /* 0x0000000000007919 */ /* 0x000e6e0000002100 */
[----:B------:R-:W1:Y:S08]  /*0020*/  S2UR UR4, SR_CTAID.X ;  /* 0x00000000000479c3 */ /* 0x000e700000002500 */
[----:B------:R-:W1:Y:S02]  /*0030*/  LDC R23, c[0x0][0x360] ;  /* 0x0000d800ff177b82 */ /* 0x000e640000000800 */
[----:B-1----:R-:W-:-:S05]  /*0040*/  IMAD R23, R23, UR4, R0 ;  /* 0x0000000417177c24 */ /* 0x002fca000f8e0200 */
[----:B------:R-:W-:-:S13]  /*0050*/  ISETP.GT.AND P0, PT, R23, 0xf423f, PT ;  /* 0x000f423f1700780c */ /* 0x000fda0003f04270 */
[----:B0-----:R-:W-:Y:S05]  /*0060*/  @P0 EXIT ;  /* 0x000000000000094d */ /* 0x001fea0003800000 */
[----:B------:R-:W0:Y:S01]  /*0070*/  LDC.64 R18, c[0x0][0x380] ;  /* 0x0000e000ff127b82 */ /* 0x000e220000000a00 */
[----:B------:R-:W1:Y:S01]  /*0080*/  LDCU.64 UR36, c[0x0][0x358] ;  /* 0x00006b00ff2477ac */ /* 0x000e620008000a00 */
[----:B0-----:R-:W-:-:S05]  /*0090*/  IMAD.WIDE R18, R23, 0x4, R18 ;  /* 0x0000000417127825 */ /* 0x001fca00078e0212 */
[----:B-1----:R-:W2:Y:S01]  /*00a0*/  LDG.E R6, desc[UR36][R18.64] ;  /* 0x0000002412067981 */ /* 0x002ea2000c1e1900 */
[----:B------:R-:W0:Y:S01]  /*00b0*/  MUFU.RCP64H R3, 0.0024999994784593582153 ;  /* 0x3f647ae100037908 */ /* 0x000e220000001800 */
[----:B------:R-:W-:Y:S01]  /*00c0*/  IMAD.MOV.U32 R8, RZ, RZ, 0x47ae147b ;  /* 0x47ae147bff087424 */ /* 0x000fe200078e00ff */
[----:B------:R-:W-:Y:S01]  /*00d0*/  UMOV UR4, 0x47ae147b ;  /* 0x47ae147b00047882 */ /* 0x000fe20000000000 */
[----:B------:R-:W-:Y:S01]  /*00e0*/  IMAD.MOV.U32 R9, RZ, RZ, 0x3f647ae1 ;  /* 0x3f647ae1ff097424 */ /* 0x000fe200078e00ff */
[----:B------:R-:W-:Y:S01]  /*00f0*/  BSSY.RECONVERGENT B0, `(.L_x_0) ;  /* 0x0000016000007945 */ /* 0x000fe20003800200 */
[----:B------:R-:W-:-:S06]  /*0100*/  IMAD.MOV.U32 R2, RZ, RZ, 0x1 ;  /* 0x00000001ff027424 */ /* 0x000fcc00078e00ff */
[----:B0-----:R-:W-:-:S08]  /*0110*/  DFMA R4, R2, -R8, 1 ;  /* 0x3ff000000204742b */ /* 0x001fd00000000808 */
[----:B------:R-:W-:-:S08]  /*0120*/  DFMA R4, R4, R4, R4 ;  /* 0x000000040404722b */ /* 0x000fd00000000004 */
[----:B------:R-:W-:-:S08]  /*0130*/  DFMA R4, R2, R4, R2 ;  /* 0x000000040204722b */ /* 0x000fd00000000002 */
[----:B------:R-:W-:-:S08]  /*0140*/  DFMA R2, R4, -R8, 1 ;  /* 0x3ff000000402742b */ /* 0x000fd00000000808 */
[----:B------:R-:W-:Y:S01]  /*0150*/  DFMA R2, R4, R2, R4 ;  /* 0x000000020402722b */ /* 0x000fe20000000004 */
[----:B--2---:R-:W0:Y:S07]  /*0160*/  F2F.F64.F32 R6, R6 ;  /* 0x0000000600067310 */ /* 0x004e2e0000201800 */
[----:B0-----:R-:W-:Y:S01]  /*0170*/  DMUL R4, R6, R2 ;  /* 0x0000000206047228 */ /* 0x001fe20000000000 */
[----:B------:R-:W-:-:S07]  /*0180*/  FSETP.GEU.AND P1, PT, |R7|, 6.5827683646048100446e-37, PT ;  /* 0x036000000700780b */ /* 0x000fce0003f2e200 */
[----:B------:R-:W-:-:S08]  /*0190*/  DFMA R8, R4, -R8, R6 ;  /* 0x800000080408722b */ /* 0x000fd00000000006 */
[----:B------:R-:W-:Y:S01]  /*01a0*/  DFMA R4, R2, R8, R4 ;  /* 0x000000080204722b */ /* 0x000fe20000000004 */
[----:B------:R-:W-:-:S09]  /*01b0*/  IMAD.MOV.U32 R3, RZ, RZ, 0x3f647ae1 ;  /* 0x3f647ae1ff037424 */ /* 0x000fd200078e00ff */
[----:B------:R-:W-:-:S05]  /*01c0*/  FFMA R0, RZ, 0.89249998331069946289, R5 ;  /* 0x3f647ae1ff007823 */ /* 0x000fca0000000005 */
[----:B------:R-:W-:-:S13]  /*01d0*/  FSETP.GT.AND P0, PT, |R0|, 1.469367938527859385e-39, PT ;  /* 0x001000000000780b */ /* 0x000fda0003f04200 */
[----:B------:R-:W-:Y:S05]  /*01e0*/  @P0 BRA P1, `(.L_x_1) ;  /* 0x0000000000180947 */ /* 0x000fea0000800000 */
[----:B------:R-:W-:Y:S01]  /*01f0*/  IMAD.MOV.U32 R4, RZ, RZ, R6 ;  /* 0x000000ffff047224 */ /* 0x000fe200078e0006 */
[----:B------:R-:W-:Y:S01]  /*0200*/  MOV R0, 0x230 ;  /* 0x0000023000007802 */ /* 0x000fe20000000f00 */
[----:B------:R-:W-:-:S07]  /*0210*/  IMAD.MOV.U32 R5, RZ, RZ, R7 ;  /* 0x000000ffff057224 */ /* 0x000fce00078e0007 */
[----:B------:R-:W-:Y:S05]  /*0220*/  CALL.REL.NOINC `($__internal_0_$__cuda_sm20_div_rn_f64_full) ;  /* 0x0000000400447944 */ /* 0x000fea0003c00000 */
[----:B------:R-:W-:Y:S02]  /*0230*/  IMAD.MOV.U32 R4, RZ, RZ, R6 ;  /* 0x000000ffff047224 */ /* 0x000fe400078e0006 */
[----:B------:R-:W-:-:S07]  /*0240*/  IMAD.MOV.U32 R5, RZ, RZ, R7 ;  /* 0x000000ffff057224 */ /* 0x000fce00078e0007 */
.L_x_1:
[----:B------:R-:W-:Y:S05]  /*0250*/  BSYNC.RECONVERGENT B0 ;  /* 0x0000000000007941 */ /* 0x000fea0003800200 */
.L_x_0:
[----:B------:R-:W0:Y:S02]  /*0260*/  LDC.64 R16, c[0x0][0x388] ;  /* 0x0000e200ff107b82 */ /* 0x000e240000000a00 */
[----:B0-----:R-:W-:-:S05]  /*0270*/  IMAD.WIDE R16, R23, 0x4, R16 ;  /* 0x0000000417107825 */ /* 0x001fca00078e0210 */
[----:B------:R-:W2:Y:S01]  /*0280*/  LDG.E R0, desc[UR36][R16.64] ;  /* 0x0000002410007981 */ /* 0x000ea2000c1e1900 */
[----:B------:R-:W0:Y:S01]  /*0290*/  MUFU.RCP64H R9, 0.0024999994784593582153 ;  /* 0x3f647ae100097908 */ /* 0x000e220000001800 */
[----:B------:R-:W-:Y:S01]  /*02a0*/  IMAD.MOV.U32 R6, RZ, RZ, 0x47ae147b ;  /* 0x47ae147bff067424 */ /* 0x000fe200078e00ff */
[----:B------:R-:W-:Y:S01]  /*02b0*/  BSSY.RECONVERGENT B0, `(.L_x_2) ;  /* 0x0000016000007945 */ /* 0x000fe20003800200 */
[----:B------:R-:W-:Y:S02]  /*02c0*/  IMAD.MOV.U32 R7, RZ, RZ, 0x3f647ae1 ;  /* 0x3f647ae1ff077424 */ /* 0x000fe400078e00ff */
[----:B------:R-:W-:-:S03]  /*02d0*/  IMAD.MOV.U32 R8, RZ, RZ, 0x1 ;  /* 0x00000001ff087424 */ /* 0x000fc600078e00ff */
[----:B------:R-:W1:Y:S03]  /*02e0*/  F2F.F32.F64 R22, R4 ;  /* 0x0000000400167310 */ /* 0x000e660000301000 */
[----:B0-----:R-:W-:-:S05]  /*02f0*/  DFMA R10, R8, -R6, 1 ;  /* 0x3ff00000080a742b */ /* 0x001fca0000000806 */
[----:B-1----:R-:W0:Y:S03]  /*0300*/  F2I.FLOOR.NTZ R22, R22 ;  /* 0x0000001600167305 */ /* 0x002e260000207100 */
[----:B------:R-:W-:-:S08]  /*0310*/  DFMA R10, R10, R10, R10 ;  /* 0x0000000a0a0a722b */ /* 0x000fd0000000000a */
[----:B------:R-:W-:-:S08]  /*0320*/  DFMA R10, R8, R10, R8 ;  /* 0x0000000a080a722b */ /* 0x000fd00000000008 */
[----:B------:R-:W-:-:S08]  /*0330*/  DFMA R12, R10, -R6, 1 ;  /* 0x3ff000000a0c742b */ /* 0x000fd00000000806 */
[----:B------:R-:W-:Y:S01]  /*0340*/  DFMA R12, R10, R12, R10 ;  /* 0x0000000c0a0c722b */ /* 0x000fe2000000000a */
[----:B--2---:R-:W1:Y:S07]  /*0350*/  F2F.F64.F32 R8, R0 ;  /* 0x0000000000087310 */ /* 0x004e6e0000201800 */
[----:B-1----:R-:W-:Y:S01]  /*0360*/  DMUL R10, R12, R8 ;  /* 0x000000080c0a7228 */ /* 0x002fe20000000000 */
[----:B------:R-:W-:-:S07]  /*0370*/  FSETP.GEU.AND P1, PT, |R9|, 6.5827683646048100446e-37, PT ;  /* 0x036000000900780b */ /* 0x000fce0003f2e200 */
[----:B------:R-:W-:-:S08]  /*0380*/  DFMA R6, R10, -R6, R8 ;  /* 0x800000060a06722b */ /* 0x000fd00000000008 */
[----:B------:R-:W-:-:S10]  /*0390*/  DFMA R6, R12, R6, R10 ;  /* 0x000000060c06722b */ /* 0x000fd4000000000a */
[----:B------:R-:W-:-:S05]  /*03a0*/  FFMA R2, RZ, 0.89249998331069946289, R7 ;  /* 0x3f647ae1ff027823 */ /* 0x000fca0000000007 */
[----:B------:R-:W-:-:S13]  /*03b0*/  FSETP.GT.AND P0, PT, |R2|, 1.469367938527859385e-39, PT ;  /* 0x001000000200780b */ /* 0x000fda0003f04200 */
[----:B0-----:R-:W-:Y:S05]  /*03c0*/  @P0 BRA P1, `(.L_x_3) ;  /* 0x0000000000100947 */ /* 0x001fea0000800000 */
[----:B------:R-:W-:Y:S01]  /*03d0*/  MOV R4, R8 ;  /* 0x0000000800047202 */ /* 0x000fe20000000f00 */
[----:B------:R-:W-:Y:S01]  /*03e0*/  IMAD.MOV.U32 R5, RZ, RZ, R9 ;  /* 0x000000ffff057224 */ /* 0x000fe200078e0009 */
[----:B------:R-:W-:-:S07]  /*03f0*/  MOV R0, 0x410 ;  /* 0x0000041000007802 */ /* 0x000fce0000000f00 */
[----:B------:R-:W-:Y:S05]  /*0400*/  CALL.REL.NOINC `($__internal_0_$__cuda_sm20_div_rn_f64_full) ;  /* 0x0000000000cc7944 */ /* 0x000fea0003c00000 */
.L_x_3:
[----:B------:R-:W-:Y:S05]  /*0410*/  BSYNC.RECONVERGENT B0 ;  /* 0x0000000000007941 */ /* 0x000fea0003800200 */
.L_x_2:
[----:B------:R-:W0:Y:S01]  /*0420*/  F2F.F32.F64 R25, R6 ;  /* 0x0000000600197310 */ /* 0x000e220000301000 */
[----:B------:R-:W1:Y:S01]  /*0430*/  LDC.64 R2, c[0x0][0x398] ;  /* 0x0000e600ff027b82 */ /* 0x000e620000000a00 */
[----:B------:R-:W-:-:S06]  /*0440*/  IMAD.MOV.U32 R11, RZ, RZ, 0x1 ;  /* 0x00000001ff0b7424 */ /* 0x000fcc00078e00ff */
[----:B0-----:R-:W0:Y:S02]  /*0450*/  F2I.FLOOR.NTZ R25, R25 ;  /* 0x0000001900197305 */ /* 0x001e240000207100 */
[----:B0-----:R-:W-:-:S04]  /*0460*/  IMAD R5, R22, 0x190, R25 ;  /* 0x0000019016057824 */ /* 0x001fc800078e0219 */
[----:B-1----:R-:W-:Y:S02]  /*0470*/  IMAD.WIDE R2, R5, 0x4, R2 ;  /* 0x0000000405027825 */ /* 0x002fe400078e0202 */
[----:B------:R-:W0:Y:S04]  /*0480*/  LDC.64 R4, c[0x0][0x3a0] ;  /* 0x0000e800ff047b82 */ /* 0x000e280000000a00 */
[----:B------:R-:W2:Y:S01]  /*0490*/  ATOMG.E.ADD.STRONG.GPU PT, R3, desc[UR36][R2.64], R11 ;  /* 0x8000000b020379a8 */ /* 0x000ea200081ef124 */
[----:B------:R-:W-:Y:S01]  /*04a0*/  BSSY.RECONVERGENT B6, `(.L_x_4) ;  /* 0x000000f000067945 */ /* 0x000fe20003800200 */
[----:B--2---:R-:W-:Y:S01]  /*04b0*/  IMAD R0, R22, 0x61a80, R3 ;  /* 0x00061a8016007824 */ /* 0x004fe200078e0203 */
[----:B------:R-:W-:-:S03]  /*04c0*/  ISETP.GE.AND P0, PT, R3, 0x3e9, PT ;  /* 0x000003e90300780c */ /* 0x000fc60003f06270 */
[----:B------:R-:W-:-:S04]  /*04d0*/  IMAD R9, R25, 0x3e8, R0 ;  /* 0x000003e819097824 */ /* 0x000fc800078e0200 */
[----:B0-----:R-:W-:-:S05]  /*04e0*/  IMAD.WIDE R4, R9, 0x4, R4 ;  /* 0x0000000409047825 */ /* 0x001fca00078e0204 */
[----:B------:R0:W-:Y:S01]  /*04f0*/  STG.E desc[UR36][R4.64], R23 ;  /* 0x0000001704007986 */ /* 0x0001e2000c101924 */
[----:B------:R-:W-:Y:S05]  /*0500*/  @!P0 BRA `(.L_x_5) ;  /* 0x0000000000208947 */ /* 0x000fea0003800000 */
[----:B------:R-:W-:Y:S01]  /*0510*/  MOV R0, 0x0 ;  /* 0x0000000000007802 */ /* 0x000fe20000000f00 */
[----:B------:R-:W0:Y:S01]  /*0520*/  LDCU.64 UR4, c[0x4][0x8] ;  /* 0x01000100ff0477ac */ /* 0x000e220008000a00 */
[----:B------:R-:W-:Y:S02]  /*0530*/  CS2R R6, SRZ ;  /* 0x0000000000067805 */ /* 0x000fe4000001ff00 */
[----:B------:R1:W2:Y:S01]  /*0540*/  LDC.64 R2, c[0x4][R0] ;  /* 0x0100000000027b82 */ /* 0x0002a20000000a00 */
[----:B0-----:R-:W-:Y:S02]  /*0550*/  IMAD.U32 R4, RZ, RZ, UR4 ;  /* 0x00000004ff047e24 */ /* 0x001fe4000f8e00ff */
[----:B-1----:R-:W-:-:S07]  /*0560*/  IMAD.U32 R5, RZ, RZ, UR5 ;  /* 0x00000005ff057e24 */ /* 0x002fce000f8e00ff */
[----:B------:R-:W-:-:S07]  /*0570*/  LEPC R20, `(.L_x_5) ;  /* 0x000000001014794e */ /* 0x000fce0000000000 */
[----:B--2---:R-:W-:Y:S05]  /*0580*/  CALL.ABS.NOINC R2 ;  /* 0x0000000002007343 */ /* 0x004fea0003c00000 */
.L_x_5:
[----:B------:R-:W-:Y:S05]  /*0590*/  BSYNC.RECONVERGENT B6 ;  /* 0x0000000000067941 */ /* 0x000fea0003800200 */
.L_x_4:
[----:B------:R-:W2:Y:S01]  /*05a0*/  LDG.E R18, desc[UR36][R18.64] ;  /* 0x0000002412127981 */ /* 0x000ea2000c1e1900 */
[----:B------:R-:W-:Y:S01]  /*05b0*/  I2FP.F32.S32 R0, R22 ;  /* 0x0000001600007245 */ /* 0x000fe20000201400 */
[----:B------:R-:W1:Y:S01]  /*05c0*/  LDC.64 R6, c[0x0][0x3a8] ;  /* 0x0000ea00ff067b82 */ /* 0x000e620000000a00 */
[----:B------:R-:W-:Y:S01]  /*05d0*/  UMOV UR4, 0x47ae147b ;  /* 0x47ae147b00047882 */ /* 0x000fe20000000000 */
[----:B------:R-:W-:Y:S02]  /*05e0*/  UMOV UR5, 0x3f647ae1 ;  /* 0x3f647ae100057882 */ /* 0x000fe40000000000 */
[----:B------:R-:W-:-:S04]  /*05f0*/  FADD R0, R0, 0.5 ;  /* 0x3f00000000007421 */ /* 0x000fc80000000000 */
[----:B0-----:R-:W-:Y:S01]  /*0600*/  F2F.F64.F32 R4, R0 ;  /* 0x0000000000047310 */ /* 0x001fe20000201800 */
[----:B------:R-:W0:Y:S07]  /*0610*/  LDC.64 R10, c[0x0][0x390] ;  /* 0x0000e400ff0a7b82 */ /* 0x000e2e0000000a00 */
[----:B--2---:R-:W2:Y:S02]  /*0620*/  F2F.F64.F32 R2, R18 ;  /* 0x0000001200027310 */ /* 0x004ea40000201800 */
[----:B--2---:R-:W-:Y:S01]  /*0630*/  DFMA R4, R4, -UR4, R2 ;  /* 0x8000000404047c2b */ /* 0x004fe20008000002 */
[----:B-1----:R-:W-:-:S05]  /*0640*/  IMAD.WIDE R2, R23, 0x4, R6 ;  /* 0x0000000417027825 */ /* 0x002fca00078e0206 */
[----:B------:R-:W1:Y:S02]  /*0650*/  F2F.F16.F64 R13, R4 ;  /* 0x00000004000d7310 */ /* 0x000e640000300800 */
[----:B-1----:R-:W-:Y:S04]  /*0660*/  STG.E.U16 desc[UR36][R2.64], R13 ;  /* 0x0000000d02007986 */ /* 0x002fe8000c101524 */
[----:B------:R-:W2:Y:S01]  /*0670*/  LDG.E R16, desc[UR36][R16.64] ;  /* 0x0000002410107981 */ /* 0x000ea2000c1e1900 */
[----:B------:R-:W-:Y:S01]  /*0680*/  I2FP.F32.S32 R6, R25 ;  /* 0x0000001900067245 */ /* 0x000fe20000201400 */
[----:B------:R-:W-:-:S04]  /*0690*/  IMAD.SHL.U32 R5, R23, 0x2, RZ ;  /* 0x0000000217057824 */ /* 0x000fc800078e00ff */
[----:B------:R-:W-:Y:S01]  /*06a0*/  FADD R8, R6, 0.5 ;  /* 0x3f00000006087421 */ /* 0x000fe20000000000 */
[----:B0-----:R-:W-:-:S05]  /*06b0*/  IMAD.WIDE R4, R5, 0x4, R10 ;  /* 0x0000000405047825 */ /* 0x001fca00078e020a */
[----:B------:R-:W-:Y:S08]  /*06c0*/  F2F.F64.F32 R8, R8 ;  /* 0x0000000800087310 */ /* 0x000ff00000201800 */
[----:B--2---:R-:W0:Y:S02]  /*06d0*/  F2F.F64.F32 R6, R16 ;  /* 0x0000001000067310 */ /* 0x004e240000201800 */
[----:B0-----:R-:W-:-:S10]  /*06e0*/  DFMA R6, R8, -UR4, R6 ;  /* 0x8000000408067c2b */ /* 0x001fd40008000006 */
[----:B------:R-:W0:Y:S02]  /*06f0*/  F2F.F16.F64 R7, R6 ;  /* 0x0000000600077310 */ /* 0x000e240000300800 */
[----:B0-----:R-:W-:Y:S04]  /*0700*/  STG.E.U16 desc[UR36][R2.64+0x2], R7 ;  /* 0x0000020702007986 */ /* 0x001fe8000c101524 */
[----:B------:R-:W-:Y:S04]  /*0710*/  STG.E desc[UR36][R4.64], R22 ;  /* 0x0000001604007986 */ /* 0x000fe8000c101924 */
[----:B------:R-:W-:Y:S01]  /*0720*/  STG.E desc[UR36][R4.64+0x4], R25 ;  /* 0x0000041904007986 */ /* 0x000fe2000c101924 */
[----:B------:R-:W-:Y:S05]  /*0730*/  EXIT ;  /* 0x000000000000794d */ /* 0x000fea0003800000 */
        .weak           $__internal_0_$__cuda_sm20_div_rn_f64_full
        .type           $__internal_0_$__cuda_sm20_div_rn_f64_full,@function
        .size           $__internal_0_$__cuda_sm20_div_rn_f64_full,(.L_x_61 - $__internal_0_$__cuda_sm20_div_rn_f64_full)
$__internal_0_$__cuda_sm20_div_rn_f64_full:
[C---:B------:R-:W-:Y:S01]  /*0740*/  FSETP.GEU.AND P0, PT, |R3|.reuse, 1.469367938527859385e-39, PT ;  /* 0x001000000300780b */ /* 0x040fe20003f0e200 */
[----:B------:R-:W-:Y:S01]  /*0750*/  IMAD.U32 R6, RZ, RZ, UR4 ;  /* 0x00000004ff067e24 */ /* 0x000fe2000f8e00ff */
[----:B------:R-:W-:Y:S01]  /*0760*/  LOP3.LUT R2, R3, 0x800fffff, RZ, 0xc0, !PT ;  /* 0x800fffff03027812 */ /* 0x000fe200078ec0ff */
[----:B------:R-:W-:Y:S01]  /*0770*/  IMAD.MOV.U32 R7, RZ, RZ, R3 ;  /* 0x000000ffff077224 */ /* 0x000fe200078e0003 */
[C---:B------:R-:W-:Y:S01]  /*0780*/  FSETP.GEU.AND P2, PT, |R5|.reuse, 1.469367938527859385e-39, PT ;  /* 0x001000000500780b */ /* 0x040fe20003f4e200 */
[----:B------:R-:W-:Y:S01]  /*0790*/  IMAD.U32 R8, RZ, RZ, UR4 ;  /* 0x00000004ff087e24 */ /* 0x000fe2000f8e00ff */
[----:B------:R-:W-:Y:S01]  /*07a0*/  LOP3.LUT R9, R2, 0x3ff00000, RZ, 0xfc, !PT ;  /* 0x3ff0000002097812 */ /* 0x000fe200078efcff */
[----:B------:R-:W-:Y:S01]  /*07b0*/  IMAD.MOV.U32 R24, RZ, RZ, 0x1ca00000 ;  /* 0x1ca00000ff187424 */ /* 0x000fe200078e00ff */
[----:B------:R-:W-:Y:S01]  /*07c0*/  MOV R12, 0x1 ;  /* 0x00000001000c7802 */ /* 0x000fe20000000f00 */
[----:B------:R-:W-:Y:S01]  /*07d0*/  BSSY.RECONVERGENT B1, `(.L_x_6) ;  /* 0x0000050000017945 */ /* 0x000fe20003800200 */
[----:B------:R-:W-:-:S02]  /*07e0*/  LOP3.LUT R2, R5, 0x7ff00000, RZ, 0xc0, !PT ;  /* 0x7ff0000005027812 */ /* 0x000fc400078ec0ff */
[----:B------:R-:W-:Y:S01]  /*07f0*/  LOP3.LUT R25, R3, 0x7ff00000, RZ, 0xc0, !PT ;  /* 0x7ff0000003197812 */ /* 0x000fe200078ec0ff */
[----:B------:R-:W-:Y:S02]  /*0800*/  @!P0 DMUL R8, R6, 8.98846567431157953865e+307 ;  /* 0x7fe0000006088828 */ /* 0x000fe40000000000 */
[----:B------:R-:W-:Y:S01]  /*0810*/  IMAD.MOV.U32 R26, RZ, RZ, R2 ;  /* 0x000000ffff1a7224 */ /* 0x000fe200078e0002 */
[C---:B------:R-:W-:Y:S01]  /*0820*/  ISETP.GE.U32.AND P1, PT, R2.reuse, R25, PT ;  /* 0x000000190200720c */ /* 0x040fe20003f26070 */
[----:B------:R-:W-:Y:S01]  /*0830*/  @!P2 IMAD.MOV.U32 R20, RZ, RZ, RZ ;  /* 0x000000ffff14a224 */ /* 0x000fe200078e00ff */
[----:B------:R-:W-:Y:S01]  /*0840*/  @!P2 LOP3.LUT R15, R7, 0x7ff00000, RZ, 0xc0, !PT ;  /* 0x7ff00000070fa812 */ /* 0x000fe200078ec0ff */
[----:B------:R-:W0:Y:S03]  /*0850*/  MUFU.RCP64H R13, R9 ;  /* 0x00000009000d7308 */ /* 0x000e260000001800 */
[----:B------:R-:W-:-:S02]  /*0860*/  @!P2 ISETP.GE.U32.AND P3, PT, R2, R15, PT ;  /* 0x0000000f0200a20c */ /* 0x000fc40003f66070 */
[----:B------:R-:W-:Y:S02]  /*0870*/  @!P0 LOP3.LUT R25, R9, 0x7ff00000, RZ, 0xc0, !PT ;  /* 0x7ff0000009198812 */ /* 0x000fe400078ec0ff */
[----:B------:R-:W-:-:S03]  /*0880*/  @!P2 SEL R15, R24, 0x63400000, !P3 ;  /* 0x63400000180fa807 */ /* 0x000fc60005800000 */
[----:B------:R-:W-:Y:S01]  /*0890*/  VIADD R27, R25, 0xffffffff ;  /* 0xffffffff191b7836 */ /* 0x000fe20000000000 */
[----:B------:R-:W-:-:S04]  /*08a0*/  @!P2 LOP3.LUT R15, R15, 0x80000000, R5, 0xf8, !PT ;  /* 0x800000000f0fa812 */ /* 0x000fc800078ef805 */
[----:B------:R-:W-:Y:S01]  /*08b0*/  @!P2 LOP3.LUT R21, R15, 0x100000, RZ, 0xfc, !PT ;  /* 0x001000000f15a812 */ /* 0x000fe200078efcff */
[----:B0-----:R-:W-:-:S08]  /*08c0*/  DFMA R10, R12, -R8, 1 ;  /* 0x3ff000000c0a742b */ /* 0x001fd00000000808 */
[----:B------:R-:W-:-:S08]  /*08d0*/  DFMA R10, R10, R10, R10 ;  /* 0x0000000a0a0a722b */ /* 0x000fd0000000000a */
[----:B------:R-:W-:Y:S01]  /*08e0*/  DFMA R12, R12, R10, R12 ;  /* 0x0000000a0c0c722b */ /* 0x000fe2000000000c */
[----:B------:R-:W-:Y:S01]  /*08f0*/  SEL R11, R24, 0x63400000, !P1 ;  /* 0x63400000180b7807 */ /* 0x000fe20004800000 */
[----:B------:R-:W-:-:S03]  /*0900*/  IMAD.MOV.U32 R10, RZ, RZ, R4 ;  /* 0x000000ffff0a7224 */ /* 0x000fc600078e0004 */
[----:B------:R-:W-:-:S03]  /*0910*/  LOP3.LUT R11, R11, 0x800fffff, R5, 0xf8, !PT ;  /* 0x800fffff0b0b7812 */ /* 0x000fc600078ef805 */
[----:B------:R-:W-:-:S03]  /*0920*/  DFMA R14, R12, -R8, 1 ;  /* 0x3ff000000c0e742b */ /* 0x000fc60000000808 */
[----:B------:R-:W-:-:S05]  /*0930*/  @!P2 DFMA R10, R10, 2, -R20 ;  /* 0x400000000a0aa82b */ /* 0x000fca0000000814 */
[----:B------:R-:W-:-:S05]  /*0940*/  DFMA R12, R12, R14, R12 ;  /* 0x0000000e0c0c722b */ /* 0x000fca000000000c */
[----:B------:R-:W-:-:S03]  /*0950*/  @!P2 LOP3.LUT R26, R11, 0x7ff00000, RZ, 0xc0, !PT ;  /* 0x7ff000000b1aa812 */ /* 0x000fc600078ec0ff */
[----:B------:R-:W-:Y:S02]  /*0960*/  DMUL R14, R12, R10 ;  /* 0x0000000a0c0e7228 */ /* 0x000fe40000000000 */
[----:B------:R-:W-:-:S05]  /*0970*/  VIADD R20, R26, 0xffffffff ;  /* 0xffffffff1a147836 */ /* 0x000fca0000000000 */
[----:B------:R-:W-:Y:S01]  /*0980*/  ISETP.GT.U32.AND P0, PT, R20, 0x7feffffe, PT ;  /* 0x7feffffe1400780c */ /* 0x000fe20003f04070 */
[----:B------:R-:W-:-:S03]  /*0990*/  DFMA R20, R14, -R8, R10 ;  /* 0x800000080e14722b */ /* 0x000fc6000000000a */
[----:B------:R-:W-:-:S05]  /*09a0*/  ISETP.GT.U32.OR P0, PT, R27, 0x7feffffe, P0 ;  /* 0x7feffffe1b00780c */ /* 0x000fca0000704470 */
[----:B------:R-:W-:-:S08]  /*09b0*/  DFMA R20, R12, R20, R14 ;  /* 0x000000140c14722b */ /* 0x000fd0000000000e */
[----:B------:R-:W-:Y:S05]  /*09c0*/  @P0 BRA `(.L_x_7) ;  /* 0x00000000006c0947 */ /* 0x000fea0003800000 */
[----:B------:R-:W-:-:S04]  /*09d0*/  LOP3.LUT R5, R7, 0x7ff00000, RZ, 0xc0, !PT ;  /* 0x7ff0000007057812 */ /* 0x000fc800078ec0ff */
[CC--:B------:R-:W-:Y:S02]  /*09e0*/  VIADDMNMX R4, R2.reuse, -R5.reuse, 0xb9600000, !PT ;  /* 0xb960000002047446 */ /* 0x0c0fe40007800905 */
[----:B------:R-:W-:Y:S02]  /*09f0*/  ISETP.GE.U32.AND P0, PT, R2, R5, PT ;  /* 0x000000050200720c */ /* 0x000fe40003f06070 */
[----:B------:R-:W-:Y:S02]  /*0a00*/  VIMNMX R2, PT, PT, R4, 0x46a00000, PT ;  /* 0x46a0000004027848 */ /* 0x000fe40003fe0100 */
[----:B------:R-:W-:Y:S02]  /*0a10*/  SEL R5, R24, 0x63400000, !P0 ;  /* 0x6340000018057807 */ /* 0x000fe40004000000 */
[----:B------:R-:W-:-:S03]  /*0a20*/  MOV R4, RZ ;  /* 0x000000ff00047202 */ /* 0x000fc60000000f00 */
[----:B------:R-:W-:-:S04]  /*0a30*/  IMAD.IADD R2, R2, 0x1, -R5 ;  /* 0x0000000102027824 */ /* 0x000fc800078e0a05 */
[----:B------:R-:W-:-:S06]  /*0a40*/  VIADD R5, R2, 0x7fe00000 ;  /* 0x7fe0000002057836 */ /* 0x000fcc0000000000 */
[----:B------:R-:W-:-:S10]  /*0a50*/  DMUL R12, R20, R4 ;  /* 0x00000004140c7228 */ /* 0x000fd40000000000 */
[----:B------:R-:W-:-:S13]  /*0a60*/  FSETP.GTU.AND P0, PT, |R13|, 1.469367938527859385e-39, PT ;  /* 0x001000000d00780b */ /* 0x000fda0003f0c200 */
[----:B------:R-:W-:Y:S05]  /*0a70*/  @P0 BRA `(.L_x_8) ;  /* 0x0000000000940947 */ /* 0x000fea0003800000 */
[----:B------:R-:W-:Y:S01]  /*0a80*/  DFMA R8, R20, -R8, R10 ;  /* 0x800000081408722b */ /* 0x000fe2000000000a */
[----:B------:R-:W-:-:S09]  /*0a90*/  IMAD.MOV.U32 R4, RZ, RZ, RZ ;  /* 0x000000ffff047224 */ /* 0x000fd200078e00ff */
[C---:B------:R-:W-:Y:S02]  /*0aa0*/  FSETP.NEU.AND P0, PT, R9.reuse, RZ, PT ;  /* 0x000000ff0900720b */ /* 0x040fe40003f0d000 */
[----:B------:R-:W-:-:S04]  /*0ab0*/  LOP3.LUT R11, R9, 0x80000000, R7, 0x48, !PT ;  /* 0x80000000090b7812 */ /* 0x000fc800078e4807 */
[----:B------:R-:W-:-:S07]  /*0ac0*/  LOP3.LUT R5, R11, R5, RZ, 0xfc, !PT ;  /* 0x000000050b057212 */ /* 0x000fce00078efcff */
[----:B------:R-:W-:Y:S05]  /*0ad0*/  @!P0 BRA `(.L_x_8) ;  /* 0x00000000007c8947 */ /* 0x000fea0003800000 */
[----:B------:R-:W-:Y:S01]  /*0ae0*/  IMAD.MOV R7, RZ, RZ, -R2 ;  /* 0x000000ffff077224 */ /* 0x000fe200078e0a02 */
[----:B------:R-:W-:Y:S01]  /*0af0*/  DMUL.RP R4, R20, R4 ;  /* 0x0000000414047228 */ /* 0x000fe20000008000 */
[----:B------:R-:W-:-:S06]  /*0b00*/  IMAD.MOV.U32 R6, RZ, RZ, RZ ;  /* 0x000000ffff067224 */ /* 0x000fcc00078e00ff */
[----:B------:R-:W-:-:S03]  /*0b10*/  DFMA R6, R12, -R6, R20 ;  /* 0x800000060c06722b */ /* 0x000fc60000000014 */
[----:B------:R-:W-:-:S03]  /*0b20*/  LOP3.LUT R11, R5, R11, RZ, 0x3c, !PT ;  /* 0x0000000b050b7212 */ /* 0x000fc600078e3cff */
[----:B------:R-:W-:-:S04]  /*0b30*/  IADD3 R6, PT, PT, -R2, -0x43300000, RZ ;  /* 0xbcd0000002067810 */ /* 0x000fc80007ffe1ff */
[----:B------:R-:W-:-:S04]  /*0b40*/  FSETP.NEU.AND P0, PT, |R7|, R6, PT ;  /* 0x000000060700720b */ /* 0x000fc80003f0d200 */
[----:B------:R-:W-:Y:S02]  /*0b50*/  FSEL R12, R4, R12, !P0 ;  /* 0x0000000c040c7208 */ /* 0x000fe40004000000 */
[----:B------:R-:W-:Y:S01]  /*0b60*/  FSEL R13, R11, R13, !P0 ;  /* 0x0000000d0b0d7208 */ /* 0x000fe20004000000 */
[----:B------:R-:W-:Y:S06]  /*0b70*/  BRA `(.L_x_8) ;  /* 0x0000000000547947 */ /* 0x000fec0003800000 */
.L_x_7:
[----:B------:R-:W-:-:S14]  /*0b80*/  DSETP.NAN.AND P0, PT, R4, R4, PT ;  /* 0x000000040400722a */ /* 0x000fdc0003f08000 */
[----:B------:R-:W-:Y:S05]  /*0b90*/  @P0 BRA `(.L_x_9) ;  /* 0x0000000000440947 */ /* 0x000fea0003800000 */
[----:B------:R-:W-:-:S14]  /*0ba0*/  DSETP.NAN.AND P0, PT, R6, R6, PT ;  /* 0x000000060600722a */ /* 0x000fdc0003f08000 */
[----:B------:R-:W-:Y:S05]  /*0bb0*/  @P0 BRA `(.L_x_10) ;  /* 0x0000000000300947 */ /* 0x000fea0003800000 */
[----:B------:R-:W-:Y:S01]  /*0bc0*/  ISETP.NE.AND P0, PT, R26, R25, PT ;  /* 0x000000191a00720c */ /* 0x000fe20003f05270 */
[----:B------:R-:W-:Y:S02]  /*0bd0*/  IMAD.MOV.U32 R12, RZ, RZ, 0x0 ;  /* 0x00000000ff0c7424 */ /* 0x000fe400078e00ff */
[----:B------:R-:W-:-:S10]  /*0be0*/  IMAD.MOV.U32 R13, RZ, RZ, -0x80000 ;  /* 0xfff80000ff0d7424 */ /* 0x000fd400078e00ff */
[----:B------:R-:W-:Y:S05]  /*0bf0*/  @!P0 BRA `(.L_x_8) ;  /* 0x0000000000348947 */ /* 0x000fea0003800000 */
[----:B------:R-:W-:Y:S02]  /*0c00*/  ISETP.NE.AND P0, PT, R26, 0x7ff00000, PT ;  /* 0x7ff000001a00780c */ /* 0x000fe40003f05270 */
[----:B------:R-:W-:Y:S02]  /*0c10*/  LOP3.LUT R13, R5, 0x80000000, R7, 0x48, !PT ;  /* 0x80000000050d7812 */ /* 0x000fe400078e4807 */
[----:B------:R-:W-:-:S13]  /*0c20*/  ISETP.EQ.OR P0, PT, R25, RZ, !P0 ;  /* 0x000000ff1900720c */ /* 0x000fda0004702670 */
[----:B------:R-:W-:Y:S01]  /*0c30*/  @P0 LOP3.LUT R2, R13, 0x7ff00000, RZ, 0xfc, !PT ;  /* 0x7ff000000d020812 */ /* 0x000fe200078efcff */
[----:B------:R-:W-:Y:S02]  /*0c40*/  @!P0 IMAD.MOV.U32 R12, RZ, RZ, RZ ;  /* 0x000000ffff0c8224 */ /* 0x000fe400078e00ff */
[----:B------:R-:W-:Y:S01]  /*0c50*/  @P0 IMAD.MOV.U32 R12, RZ, RZ, RZ ;  /* 0x000000ffff0c0224 */ /* 0x000fe200078e00ff */
[----:B------:R-:W-:Y:S01]  /*0c60*/  @P0 MOV R13, R2 ;  /* 0x00000002000d0202 */ /* 0x000fe20000000f00 */
[----:B------:R-:W-:Y:S06]  /*0c70*/  BRA `(.L_x_8) ;  /* 0x0000000000147947 */ /* 0x000fec0003800000 */
.L_x_10:
[----:B------:R-:W-:Y:S01]  /*0c80*/  LOP3.LUT R13, R7, 0x80000, RZ, 0xfc, !PT ;  /* 0x00080000070d7812 */ /* 0x000fe200078efcff */
[----:B------:R-:W-:Y:S01]  /*0c90*/  IMAD.MOV.U32 R12, RZ, RZ, R6 ;  /* 0x000000ffff0c7224 */ /* 0x000fe200078e0006 */
[----:B------:R-:W-:Y:S06]  /*0ca0*/  BRA `(.L_x_8) ;  /* 0x0000000000087947 */ /* 0x000fec0003800000 */
.L_x_9:
[----:B------:R-:W-:Y:S01]  /*0cb0*/  LOP3.LUT R13, R5, 0x80000, RZ, 0xfc, !PT ;  /* 0x00080000050d7812 */ /* 0x000fe200078efcff */
[----:B------:R-:W-:-:S07]  /*0cc0*/  IMAD.MOV.U32 R12, RZ, RZ, R4 ;  /* 0x000000ffff0c7224 */ /* 0x000fce00078e0004 */
.L_x_8:
[----:B------:R-:W-:Y:S05]  /*0cd0*/  BSYNC.RECONVERGENT B1 ;  /* 0x0000000000017941 */ /* 0x000fea0003800200 */
.L_x_6:
[----:B------:R-:W-:Y:S02]  /*0ce0*/  IMAD.MOV.U32 R4, RZ, RZ, R0 ;  /* 0x000000ffff047224 */ /* 0x000fe400078e0000 */
[----:B------:R-:W-:Y:S02]  /*0cf0*/  IMAD.MOV.U32 R5, RZ, RZ, 0x0 ;  /* 0x00000000ff057424 */ /* 0x000fe400078e00ff */
[----:B------:R-:W-:Y:S02]  /*0d00*/  IMAD.MOV.U32 R6, RZ, RZ, R12 ;  /* 0x000000ffff067224 */ /* 0x000fe400078e000c */
[----:B------:R-:W-:Y:S01]  /*0d10*/  IMAD.MOV.U32 R7, RZ, RZ, R13 ;  /* 0x000000ffff077224 */ /* 0x000fe200078e000d */
[----:B------:R-:W-:Y:S06]  /*0d20*/  RET.REL.NODEC R4 `(_Z25assign_particles_to_cellsPfS_PiS0_S0_P7__half2) ;  /* 0xfffffff004b47950 */ /* 0x000fec0003c3ffff */
.L_x_11:
[----:B------:R-:W-:-:S00]  /*0d30*/  BRA `(.L_x_11) ;  /* 0xfffffffc00fc7947 */ /* 0x000fc0000383ffff */
[----:B------:R-:W-:-:S00]  /*0d40*/  NOP ;  /* 0x0000000000007918 */ /* 0x000fc00000000000 */
        /* <DEDUP_REMOVED lines=11> */
.L_x_61:


//--------------------- .text._Z16search_neighborsPiS_S_P7__half2S_S_ --------------------------
	.section	.text._Z16search_neighborsPiS_S_P7__half2S_S_,"ax",@progbits
	.align	128
        .global         _Z16search_neighborsPiS_S_P7__half2S_S_
        .type           _Z16search_neighborsPiS_S_P7__half2S_S_,@function
        .size           _Z16search_neighborsPiS_S_P7__half2S_S_,(.L_x_66 - _Z16search_neighborsPiS_S_P7__half2S_S_)
        .other          _Z16search_neighborsPiS_S_P7__half2S_S_,@"STO_CUDA_ENTRY STV_DEFAULT"
_Z16search_neighborsPiS_S_P7__half2S_S_:
.text._Z16search_neighborsPiS_S_P7__half2S_S_:
[----:B------:R-:W-:Y:S01]  /*0000*/  LDC R1, c[0x0][0x37c] ;  /* 0x0000df00ff017b82 */ /* 0x000fe20000000800 */
[----:B------:R-:W0:Y:S07]  /*0010*/  S2R R3, SR_TID.X ;  /* 0x0000000000037919 */ /* 0x000e2e0000002100 */
[----:B------:R-:W0:Y:S08]  /*0020*/  S2UR UR4, SR_CTAID.X ;  /* 0x00000000000479c3 */ /* 0x000e300000002500 */
[----:B------:R-:W0:Y:S02]  /*0030*/  LDC R0, c[0x0][0x360] ;  /* 0x0000d800ff007b82 */ /* 0x000e240000000800 */
[----:B0-----:R-:W-:-:S05]  /*0040*/  IMAD R0, R0, UR4, R3 ;  /* 0x0000000400007c24 */ /* 0x001fca000f8e0203 */
[----:B------:R-:W-:-:S13]  /*0050*/  ISETP.GT.AND P0, PT, R0, 0xf423f, PT ;  /* 0x000f423f0000780c */ /* 0x000fda0003f04270 */
[----:B------:R-:W-:Y:S05]  /*0060*/  @P0 EXIT ;  /* 0x000000000000094d */ /* 0x000fea0003800000 */
[----:B------:R-:W0:Y:S01]  /*0070*/  LDC.64 R6, c[0x0][0x380] ;  /* 0x0000e000ff067b82 */ /* 0x000e220000000a00 */
[----:B------:R-:W1:Y:S01]  /*0080*/  LDCU.64 UR4, c[0x0][0x358] ;  /* 0x00006b00ff0477ac */ /* 0x000e620008000a00 */
[----:B------:R-:W-:-:S06]  /*0090*/  SHF.L.U32 R3, R0, 0x1, RZ ;  /* 0x0000000100037819 */ /* 0x000fcc00000006ff */
[----:B------:R-:W2:Y:S08]  /*00a0*/  LDC.64 R12, c[0x0][0x398] ;  /* 0x0000e600ff0c7b82 */ /* 0x000eb00000000a00 */
[----:B------:R-:W3:Y:S01]  /*00b0*/  LDC.64 R14, c[0x0][0x3a8] ;  /* 0x0000ea00ff0e7b82 */ /* 0x000ee20000000a00 */
[----:B0-----:R-:W-:-:S05]  /*00c0*/  IMAD.WIDE R6, R3, 0x4, R6 ;  /* 0x0000000403067825 */ /* 0x001fca00078e0206 */
[----:B-1----:R-:W4:Y:S04]  /*00d0*/  LDG.E R2, desc[UR4][R6.64] ;  /* 0x0000000406027981 */ /* 0x002f28000c1e1900 */
[----:B------:R-:W5:Y:S01]  /*00e0*/  LDG.E R3, desc[UR4][R6.64+0x4] ;  /* 0x0000040406037981 */ /* 0x000f62000c1e1900 */
[----:B--2---:R-:W-:-:S04]  /*00f0*/  IMAD.WIDE R12, R0, 0x4, R12 ;  /* 0x00000004000c7825 */ /* 0x004fc800078e020c */
[----:B---3--:R-:W-:Y:S01]  /*0100*/  IMAD.WIDE R14, R0, 0x4, R14 ;  /* 0x00000004000e7825 */ /* 0x008fe200078e020e */
[----:B----4-:R-:W-:-:S03]  /*0110*/  ISETP.GT.AND P0, PT, R2, RZ, PT ;  /* 0x000000ff0200720c */ /* 0x010fc60003f04270 */
[C---:B------:R-:W-:Y:S01]  /*0120*/  VIADD R5, R2.reuse, 0xffffffff ;  /* 0xffffffff02057836 */ /* 0x040fe20000000000 */
[C---:B------:R-:W-:Y:S02]  /*0130*/  ISETP.GE.AND P2, PT, R2.reuse, 0x18f, PT ;  /* 0x0000018f0200780c */ /* 0x040fe40003f46270 */
[C---:B-----5:R-:W-:Y:S01]  /*0140*/  ISETP.GT.AND P1, PT, R3.reuse, RZ, PT ;  /* 0x000000ff0300720c */ /* 0x060fe20003f24270 */
[C---:B------:R-:W-:Y:S01]  /*0150*/  VIADD R4, R3.reuse, 0xffffffff ;  /* 0xffffffff03047836 */ /* 0x040fe20000000000 */
[C---:B------:R-:W-:Y:S02]  /*0160*/  ISETP.GE.AND P3, PT, R3.reuse, 0x18f, PT ;  /* 0x0000018f0300780c */ /* 0x040fe40003f66270 */
[----:B------:R-:W-:Y:S02]  /*0170*/  IADD3 R8, PT, PT, R2, 0x1, RZ ;  /* 0x0000000102087810 */ /* 0x000fe40007ffe0ff */
[----:B------:R-:W-:Y:S01]  /*0180*/  IADD3 R9, PT, PT, R3, 0x1, RZ ;  /* 0x0000000103097810 */ /* 0x000fe20007ffe0ff */
[----:B------:R-:W-:-:S04]  /*0190*/  @!P0 IMAD.MOV R5, RZ, RZ, R2 ;  /* 0x000000ffff058224 */ /* 0x000fc800078e0202 */
[----:B------:R-:W-:Y:S02]  /*01a0*/  @P2 IADD3 R8, PT, PT, R2, RZ, RZ ;  /* 0x000000ff02082210 */ /* 0x000fe40007ffe0ff */
[----:B------:R-:W-:Y:S02]  /*01b0*/  @!P1 IMAD.MOV R4, RZ, RZ, R3 ;  /* 0x000000ffff049224 */ /* 0x000fe400078e0203 */
[----:B------:R-:W-:Y:S02]  /*01c0*/  @P3 IADD3 R9, PT, PT, R3, RZ, RZ ;  /* 0x000000ff03093210 */ /* 0x000fe40007ffe0ff */
[----:B------:R-:W-:Y:S02]  /*01d0*/  VIMNMX R6, PT, PT, R5, R8, !PT ;  /* 0x0000000805067248 */ /* 0x000fe40007fe0100 */
[----:B------:R-:W-:-:S07]  /*01e0*/  VIMNMX R7, PT, PT, R4, R9, !PT ;  /* 0x0000000904077248 */ /* 0x000fce0007fe0100 */
.L_x_19:
[----:B------:R-:W-:Y:S01]  /*01f0*/  IMAD.IADD R11, R2, 0x1, -R5 ;  /* 0x00000001020b7824 */ /* 0x000fe200078e0a05 */
[----:B------:R-:W-:Y:S01]  /*0200*/  UMOV UR6, 0x47ae147b ;  /* 0x47ae147b00067882 */ /* 0x000fe20000000000 */
[----:B------:R-:W-:Y:S01]  /*0210*/  UMOV UR7, 0x3f647ae1 ;  /* 0x3f647ae100077882 */ /* 0x000fe20000000000 */
[----:B------:R-:W-:Y:S01]  /*0220*/  BSSY.RECONVERGENT B0, `(.L_x_12) ;  /* 0x000003d000007945 */ /* 0x000fe20003800200 */
[----:B012---:R-:W0:Y:S01]  /*0230*/  I2F.F64 R8, R11 ;  /* 0x0000000b00087312 */ /* 0x007e220000201c00 */
[----:B------:R-:W-:Y:S01]  /*0240*/  MOV R10, R4 ;  /* 0x00000004000a7202 */ /* 0x000fe20000000f00 */
[----:B0-----:R-:W-:-:S10]  /*0250*/  DMUL R8, R8, UR6 ;  /* 0x0000000608087c28 */ /* 0x001fd40008000000 */
[----:B------:R0:W1:Y:S02]  /*0260*/  F2F.F32.F64 R8, R8 ;  /* 0x0000000800087310 */ /* 0x0000640000301000 */
.L_x_18:
[----:B0-2---:R-:W2:Y:S01]  /*0270*/  LDC.64 R16, c[0x0][0x388] ;  /* 0x0000e200ff107b82 */ /* 0x005ea20000000a00 */
[----:B------:R-:W-:-:S04]  /*0280*/  IMAD R11, R5, 0x190, R10 ;  /* 0x00000190050b7824 */ /* 0x000fc800078e020a */
[----:B--2---:R-:W-:-:S05]  /*0290*/  IMAD.WIDE R16, R11, 0x4, R16 ;  /* 0x000000040b107825 */ /* 0x004fca00078e0210 */
[----:B------:R-:W2:Y:S01]  /*02a0*/  LDG.E R25, desc[UR4][R16.64] ;  /* 0x0000000410197981 */ /* 0x000ea2000c1e1900 */
[----:B------:R-:W-:Y:S01]  /*02b0*/  BSSY.RECONVERGENT B1, `(.L_x_13) ;  /* 0x0000030000017945 */ /* 0x000fe20003800200 */
[----:B--2---:R-:W-:-:S13]  /*02c0*/  ISETP.GE.AND P0, PT, R25, 0x1, PT ;  /* 0x000000011900780c */ /* 0x004fda0003f06270 */
[----:B------:R-:W-:Y:S05]  /*02d0*/  @!P0 BRA `(.L_x_14) ;  /* 0x0000000000b48947 */ /* 0x000fea0003800000 */
[----:B------:R-:W-:Y:S01]  /*02e0*/  IADD3 R21, PT, PT, R3, -R10, RZ ;  /* 0x8000000a03157210 */ /* 0x000fe20007ffe0ff */
[----:B------:R-:W-:Y:S01]  /*02f0*/  UMOV UR6, 0x47ae147b ;  /* 0x47ae147b00067882 */ /* 0x000fe20000000000 */
[----:B------:R-:W-:Y:S01]  /*0300*/  UMOV UR7, 0x3f647ae1 ;  /* 0x3f647ae100077882 */ /* 0x000fe20000000000 */
[----:B------:R-:W-:Y:S01]  /*0310*/  IMAD R11, R11, 0x3e8, RZ ;  /* 0x000003e80b0b7824 */ /* 0x000fe200078e02ff */
[----:B------:R-:W2:Y:S01]  /*0320*/  I2F.F64 R18, R21 ;  /* 0x0000001500127312 */ /* 0x000ea20000201c00 */
[----:B------:R-:W-:Y:S01]  /*0330*/  IMAD.MOV.U32 R20, RZ, RZ, RZ ;  /* 0x000000ffff147224 */ /* 0x000fe200078e00ff */
[----:B--2---:R-:W-:-:S06]  /*0340*/  DMUL R18, R18, UR6 ;  /* 0x0000000612127c28 */ /* 0x004fcc0008000000 */
[----:B0-----:R0:W2:Y:S05]  /*0350*/  F2F.F32.F64 R9, R18 ;  /* 0x0000001200097310 */ /* 0x0010aa0000301000 */
.L_x_17:
[----:B0-----:R-:W0:Y:S02]  /*0360*/  LDC.64 R18, c[0x0][0x390] ;  /* 0x0000e400ff127b82 */ /* 0x001e240000000a00 */
[----:B0-----:R-:W-:-:S05]  /*0370*/  IMAD.WIDE R18, R11, 0x4, R18 ;  /* 0x000000040b127825 */ /* 0x001fca00078e0212 */
[----:B------:R-:W3:Y:S01]  /*0380*/  LDG.E R21, desc[UR4][R18.64] ;  /* 0x0000000412157981 */ /* 0x000ee2000c1e1900 */
[----:B------:R-:W-:Y:S01]  /*0390*/  BSSY.RECONVERGENT B2, `(.L_x_15) ;  /* 0x000001e000027945 */ /* 0x000fe20003800200 */
[----:B------:R-:W-:Y:S02]  /*03a0*/  IADD3 R20, PT, PT, R20, 0x1, RZ ;  /* 0x0000000114147810 */ /* 0x000fe40007ffe0ff */
[----:B---3--:R-:W-:-:S13]  /*03b0*/  ISETP.NE.AND P0, PT, R21, R0, PT ;  /* 0x000000001500720c */ /* 0x008fda0003f05270 */
[----:B------:R-:W-:Y:S05]  /*03c0*/  @!P0 BRA `(.L_x_16) ;  /* 0x0000000000688947 */ /* 0x000fea0003800000 */
[----:B------:R-:W0:Y:S01]  /*03d0*/  LDC.64 R18, c[0x0][0x398] ;  /* 0x0000e600ff127b82 */ /* 0x000e220000000a00 */
[----:B------:R-:W3:Y:S01]  /*03e0*/  LDG.E.U16 R24, desc[UR4][R12.64+0x2] ;  /* 0x000002040c187981 */ /* 0x000ee2000c1e1500 */
[----:B0-----:R-:W-:-:S03]  /*03f0*/  IMAD.WIDE R22, R21, 0x4, R18 ;  /* 0x0000000415167825 */ /* 0x001fc600078e0212 */
[----:B------:R-:W4:Y:S04]  /*0400*/  LDG.E.U16 R18, desc[UR4][R12.64] ;  /* 0x000000040c127981 */ /* 0x000f28000c1e1500 */
[----:B------:R-:W4:Y:S04]  /*0410*/  LDG.E.U16 R19, desc[UR4][R22.64] ;  /* 0x0000000416137981 */ /* 0x000f28000c1e1500 */
[----:B------:R-:W3:Y:S01]  /*0420*/  LDG.E.U16 R27, desc[UR4][R22.64+0x2] ;  /* 0x00000204161b7981 */ /* 0x000ee2000c1e1500 */
[----:B------:R-:W-:Y:S01]  /*0430*/  UMOV UR6, 0xbe769dc0 ;  /* 0xbe769dc000067882 */ /* 0x000fe20000000000 */
[----:B------:R-:W-:Y:S01]  /*0440*/  UMOV UR7, 0x3ed828c0 ;  /* 0x3ed828c000077882 */ /* 0x000fe20000000000 */
[----:B----4-:R-:W-:-:S02]  /*0450*/  HADD2 R18, R18.H0_H0, -R19.H0_H0 ;  /* 0xa000001312127230 */ /* 0x010fc40000000800 */
[----:B---3--:R-:W-:Y:S01]  /*0460*/  HADD2 R24, R24.H0_H0, -R27.H0_H0 ;  /* 0xa000001b18187230 */ /* 0x008fe20000000800 */
[----:B-12---:R-:W-:-:S04]  /*0470*/  F2FP.F16.F32.PACK_AB R19, R9, R8 ;  /* 0x000000080913723e */ /* 0x006fc800000000ff */
[----:B------:R-:W-:-:S05]  /*0480*/  PRMT R18, R18, 0x5410, R24 ;  /* 0x0000541012127816 */ /* 0x000fca0000000018 */
[----:B------:R-:W-:-:S04]  /*0490*/  HFMA2 R19, R18, 1, 1, R19 ;  /* 0x3c003c0012137831 */ /* 0x000fc80000000013 */
[----:B------:R-:W-:-:S04]  /*04a0*/  HMUL2 R18, R19.H1_H1, R19.H1_H1 ;  /* 0x3000001313127232 */ /* 0x000fc80000000c00 */
[----:B------:R-:W-:-:S05]  /*04b0*/  HFMA2 R18, R19.H0_H0, R19.H0_H0, R18.H0_H0 ;  /* 0x2000001313127231 */ /* 0x000fca0000040812 */
[----:B------:R-:W-:-:S06]  /*04c0*/  HADD2.F32 R18, -RZ, R18.H0_H0 ;  /* 0x20000012ff127230 */ /* 0x000fcc0000004100 */
[----:B------:R-:W0:Y:S02]  /*04d0*/  F2F.F64.F32 R18, R18 ;  /* 0x0000001200127310 */ /* 0x000e240000201800 */
[----:B0-----:R-:W-:-:S14]  /*04e0*/  DSETP.GTU.AND P0, PT, R18, UR6, PT ;  /* 0x0000000612007e2a */ /* 0x001fdc000bf0c000 */
[----:B------:R-:W-:Y:S05]  /*04f0*/  @P0 BRA `(.L_x_16) ;  /* 0x00000000001c0947 */ /* 0x000fea0003800000 */
[----:B------:R-:W-:Y:S01]  /*0500*/  MOV R27, 0x1 ;  /* 0x00000001001b7802 */ /* 0x000fe20000000f00 */
[----:B------:R-:W0:Y:S04]  /*0510*/  LDC.64 R18, c[0x0][0x3a0] ;  /* 0x0000e800ff127b82 */ /* 0x000e280000000a00 */
[----:B------:R-:W2:Y:S02]  /*0520*/  ATOMG.E.ADD.STRONG.GPU PT, R23, desc[UR4][R14.64], R27 ;  /* 0x8000001b0e1779a8 */ /* 0x000ea400081ef104 */
[----:B--2---:R-:W-:-:S04]  /*0530*/  IMAD R23, R0, 0xc8, R23 ;  /* 0x000000c800177824 */ /* 0x004fc800078e0217 */
[----:B0-----:R-:W-:-:S05]  /*0540*/  IMAD.WIDE R18, R23, 0x4, R18 ;  /* 0x0000000417127825 */ /* 0x001fca00078e0212 */
[----:B------:R0:W-:Y:S04]  /*0550*/  STG.E desc[UR4][R18.64], R21 ;  /* 0x0000001512007986 */ /* 0x0001e8000c101904 */
[----:B------:R0:W5:Y:S02]  /*0560*/  LDG.E R25, desc[UR4][R16.64] ;  /* 0x0000000410197981 */ /* 0x000164000c1e1900 */
.L_x_16:
[----:B------:R-:W-:Y:S05]  /*0570*/  BSYNC.RECONVERGENT B2 ;  /* 0x0000000000027941 */ /* 0x000fea0003800200 */
.L_x_15:
[----:B-----5:R-:W-:Y:S01]  /*0580*/  ISETP.GE.AND P0, PT, R20, R25, PT ;  /* 0x000000191400720c */ /* 0x020fe20003f06270 */
[----:B------:R-:W-:-:S12]  /*0590*/  VIADD R11, R11, 0x1 ;  /* 0x000000010b0b7836 */ /* 0x000fd80000000000 */
[----:B------:R-:W-:Y:S05]  /*05a0*/  @!P0 BRA `(.L_x_17) ;  /* 0xfffffffc006c8947 */ /* 0x000fea000383ffff */
.L_x_14:
[----:B------:R-:W-:Y:S05]  /*05b0*/  BSYNC.RECONVERGENT B1 ;  /* 0x0000000000017941 */ /* 0x000fea0003800200 */
.L_x_13:
[C---:B------:R-:W-:Y:S02]  /*05c0*/  ISETP.NE.AND P0, PT, R10.reuse, R7, PT ;  /* 0x000000070a00720c */ /* 0x040fe40003f05270 */
[----:B------:R-:W-:-:S11]  /*05d0*/  IADD3 R10, PT, PT, R10, 0x1, RZ ;  /* 0x000000010a0a7810 */ /* 0x000fd60007ffe0ff */
[----:B------:R-:W-:Y:S05]  /*05e0*/  @P0 BRA `(.L_x_18) ;  /* 0xfffffffc00200947 */ /* 0x000fea000383ffff */
[----:B------:R-:W-:Y:S05]  /*05f0*/  BSYNC.RECONVERGENT B0 ;  /* 0x0000000000007941 */ /* 0x000fea0003800200 */
.L_x_12:
[C---:B------:R-:W-:Y:S02]  /*0600*/  ISETP.NE.AND P0, PT, R5.reuse, R6, PT ;  /* 0x000000060500720c */ /* 0x040fe40003f05270 */
[----:B------:R-:W-:-:S11]  /*0610*/  IADD3 R5, PT, PT, R5, 0x1, RZ ;  /* 0x0000000105057810 */ /* 0x000fd60007ffe0ff */
[----:B------:R-:W-:Y:S05]  /*0620*/  @P0 BRA `(.L_x_19) ;  /* 0xfffffff800f00947 */ /* 0x000fea000383ffff */
[----:B------:R-:W-:Y:S05]  /*0630*/  EXIT ;  /* 0x000000000000794d */ /* 0x000fea0003800000 */
.L_x_20:
        /* <DEDUP_REMOVED lines=12> */
.L_x_66:


//--------------------- .text._Z13calc_gradientPfS_S_S_S_PiS0_ --------------------------
	.section	.text._Z13calc_gradientPfS_S_S_S_PiS0_,"ax",@progbits
	.align	128
        .global         _Z13calc_gradientPfS_S_S_S_PiS0_
        .type           _Z13calc_gradientPfS_S_S_S_PiS0_,@function
        .size           _Z13calc_gradientPfS_S_S_S_PiS0_,(.L_x_64 - _Z13calc_gradientPfS_S_S_S_PiS0_)
        .other          _Z13calc_gradientPfS_S_S_S_PiS0_,@"STO_CUDA_ENTRY STV_DEFAULT"
_Z13calc_gradientPfS_S_S_S_PiS0_:
.text._Z13calc_gradientPfS_S_S_S_PiS0_:
        /* <DEDUP_REMOVED lines=8> */
[----:B------:R-:W1:Y:S07]  /*0080*/  LDCU.64 UR4, c[0x0][0x358] ;  /* 0x00006b00ff0477ac */ /* 0x000e6e0008000a00 */
[----:B------:R-:W2:Y:S01]  /*0090*/  LDC.64 R14, c[0x0][0x398] ;  /* 0x0000e600ff0e7b82 */ /* 0x000ea20000000a00 */
[----:B0-----:R-:W-:-:S05]  /*00a0*/  IMAD.WIDE R16, R2, 0x4, R16 ;  /* 0x0000000402107825 */ /* 0x001fca00078e0210 */
[----:B-1----:R-:W3:Y:S01]  /*00b0*/  LDG.E R0, desc[UR4][R16.64] ;  /* 0x0000000410007981 */ /* 0x002ee2000c1e1900 */
[----:B------:R-:W-:Y:S01]  /*00c0*/  BSSY.RECONVERGENT B1, `(.L_x_21) ;  /* 0x00000c3000017945 */ /* 0x000fe20003800200 */
[----:B--2---:R-:W-:Y:S01]  /*00d0*/  IMAD.WIDE R14, R2, 0x4, R14 ;  /* 0x00000004020e7825 */ /* 0x004fe200078e020e */
[----:B---3--:R-:W-:-:S13]  /*00e0*/  ISETP.GT.AND P0, PT, R0, RZ, PT ;  /* 0x000000ff0000720c */ /* 0x008fda0003f04270 */
[----:B------:R-:W-:Y:S05]  /*00f0*/  @P0 BRA `(.L_x_22) ;  /* 0x0000000000100947 */ /* 0x000fea0003800000 */
[----:B------:R-:W0:Y:S02]  /*0100*/  LDC.64 R4, c[0x0][0x3a0] ;  /* 0x0000e800ff047b82 */ /* 0x000e240000000a00 */
[----:B0-----:R-:W-:-:S05]  /*0110*/  IMAD.WIDE R2, R2, 0x4, R4 ;  /* 0x0000000402027825 */ /* 0x001fca00078e0204 */
[----:B------:R0:W5:Y:S01]  /*0120*/  LDG.E R32, desc[UR4][R2.64] ;  /* 0x0000000402207981 */ /* 0x000162000c1e1900 */
[----:B------:R-:W-:Y:S05]  /*0130*/  BRA `(.L_x_23) ;  /* 0x0000000800ec7947 */ /* 0x000fea0003800000 */
.L_x_22:
[----:B------:R-:W0:Y:S01]  /*0140*/  LDC.64 R12, c[0x0][0x390] ;  /* 0x0000e400ff0c7b82 */ /* 0x000e220000000a00 */
[----:B------:R-:W-:Y:S01]  /*0150*/  BSSY.RECONVERGENT B0, `(.L_x_23) ;  /* 0x00000b9000007945 */ /* 0x000fe20003800200 */
[----:B------:R-:W-:-:S06]  /*0160*/  IMAD.MOV.U32 R3, RZ, RZ, RZ ;  /* 0x000000ffff037224 */ /* 0x000fcc00078e00ff */
[----:B------:R-:W1:Y:S08]  /*0170*/  LDC.64 R10, c[0x0][0x380] ;  /* 0x0000e000ff0a7b82 */ /* 0x000e700000000a00 */
[----:B------:R-:W2:Y:S08]  /*0180*/  LDC.64 R8, c[0x0][0x388] ;  /* 0x0000e200ff087b82 */ /* 0x000eb00000000a00 */
[----:B------:R-:W3:Y:S01]  /*0190*/  LDC.64 R6, c[0x0][0x3a0] ;  /* 0x0000e800ff067b82 */ /* 0x000ee20000000a00 */
[----:B0-----:R-:W-:-:S04]  /*01a0*/  IMAD.WIDE R12, R2, 0x4, R12 ;  /* 0x00000004020c7825 */ /* 0x001fc800078e020c */
[----:B-1----:R-:W-:-:S04]  /*01b0*/  IMAD.WIDE R10, R2, 0x4, R10 ;  /* 0x00000004020a7825 */ /* 0x002fc800078e020a */
[----:B--2---:R-:W-:-:S04]  /*01c0*/  IMAD.WIDE R8, R2, 0x4, R8 ;  /* 0x0000000402087825 */ /* 0x004fc800078e0208 */
[----:B---3--:R-:W-:-:S07]  /*01d0*/  IMAD.WIDE R6, R2, 0x4, R6 ;  /* 0x0000000402067825 */ /* 0x008fce00078e0206 */
.L_x_40:
[----:B------:R-:W0:Y:S01]  /*01e0*/  LDC.64 R4, c[0x0][0x3a8] ;  /* 0x0000ea00ff047b82 */ /* 0x000e220000000a00 */
[----:B------:R-:W-:Y:S01]  /*01f0*/  IMAD R19, R2, 0xc8, R3 ;  /* 0x000000c802137824 */ /* 0x000fe200078e0203 */
[----:B--2---:R-:W2:Y:S04]  /*0200*/  LDG.E R25, desc[UR4][R8.64] ;  /* 0x0000000408197981 */ /* 0x004ea8000c1e1900 */
[----:B------:R-:W3:Y:S02]  /*0210*/  LDG.E R24, desc[UR4][R10.64] ;  /* 0x000000040a187981 */ /* 0x000ee4000c1e1900 */
[----:B------:R-:W1:Y:S02]  /*0220*/  LDC.64 R22, c[0x0][0x388] ;  /* 0x0000e200ff167b82 */ /* 0x000e640000000a00 */
[----:B------:R-:W4:Y:S06]  /*0230*/  LDG.E R0, desc[UR4][R12.64] ;  /* 0x000000040c007981 */ /* 0x000f2c000c1e1900 */
[----:B------:R-:W5:Y:S01]  /*0240*/  LDC.64 R20, c[0x0][0x380] ;  /* 0x0000e000ff147b82 */ /* 0x000f620000000a00 */
[----:B0-----:R-:W-:-:S07]  /*0250*/  IMAD.WIDE R4, R19, 0x4, R4 ;  /* 0x0000000413047825 */ /* 0x001fce00078e0204 */
[----:B------:R-:W0:Y:S01]  /*0260*/  LDC.64 R18, c[0x0][0x390] ;  /* 0x0000e400ff127b82 */ /* 0x000e220000000a00 */
[----:B------:R-:W1:Y:S02]  /*0270*/  LDG.E R5, desc[UR4][R4.64] ;  /* 0x0000000404057981 */ /* 0x000e64000c1e1900 */
[----:B-1----:R-:W-:-:S04]  /*0280*/  IMAD.WIDE R22, R5, 0x4, R22 ;  /* 0x0000000405167825 */ /* 0x002fc800078e0216 */
[C---:B-----5:R-:W-:Y:S02]  /*0290*/  IMAD.WIDE R20, R5.reuse, 0x4, R20 ;  /* 0x0000000405147825 */ /* 0x060fe400078e0214 */
[----:B------:R-:W2:Y:S04]  /*02a0*/  LDG.E R22, desc[UR4][R22.64] ;  /* 0x0000000416167981 */ /* 0x000ea8000c1e1900 */
[----:B------:R-:W3:Y:S01]  /*02b0*/  LDG.E R21, desc[UR4][R20.64] ;  /* 0x0000000414157981 */ /* 0x000ee2000c1e1900 */
[----:B0-----:R-:W-:-:S05]  /*02c0*/  IMAD.WIDE R18, R5, 0x4, R18 ;  /* 0x0000000405127825 */ /* 0x001fca00078e0212 */
[----:B------:R-:W4:Y:S01]  /*02d0*/  LDG.E R5, desc[UR4][R18.64] ;  /* 0x0000000412057981 */ /* 0x000f22000c1e1900 */
[----:B------:R-:W-:Y:S01]  /*02e0*/  BSSY.RECONVERGENT B2, `(.L_x_24) ;  /* 0x0000011000027945 */ /* 0x000fe20003800200 */
[----:B--2---:R-:W-:Y:S01]  /*02f0*/  FADD R25, R25, -R22 ;  /* 0x8000001619197221 */ /* 0x004fe20000000000 */
[----:B---3--:R-:W-:-:S03]  /*0300*/  FADD R4, R24, -R21 ;  /* 0x8000001518047221 */ /* 0x008fc60000000000 */
[----:B------:R-:W-:-:S04]  /*0310*/  FMUL R25, R25, R25 ;  /* 0x0000001919197220 */ /* 0x000fc80000400000 */
[----:B------:R-:W-:-:S04]  /*0320*/  FFMA R25, R4, R4, R25 ;  /* 0x0000000404197223 */ /* 0x000fc80000000019 */
[----:B------:R-:W-:Y:S01]  /*0330*/  VIADD R22, R25, 0xf3000000 ;  /* 0xf300000019167836 */ /* 0x000fe20000000000 */
[----:B------:R0:W1:Y:S04]  /*0340*/  MUFU.RSQ R24, R25 ;  /* 0x0000001900187308 */ /* 0x0000680000001400 */
[----:B------:R-:W-:Y:S01]  /*0350*/  ISETP.GT.U32.AND P0, PT, R22, 0x727fffff, PT ;  /* 0x727fffff1600780c */ /* 0x000fe20003f04070 */
[----:B----4-:R-:W-:-:S12]  /*0360*/  FADD R5, R5, -R0 ;  /* 0x8000000005057221 */ /* 0x010fd80000000000 */
[----:B01----:R-:W-:Y:S05]  /*0370*/  @!P0 BRA `(.L_x_25) ;  /* 0x00000000000c8947 */ /* 0x003fea0003800000 */
[----:B------:R-:W-:-:S07]  /*0380*/  MOV R23, 0x3a0 ;  /* 0x000003a000177802 */ /* 0x000fce0000000f00 */
[----:B------:R-:W-:Y:S05]  /*0390*/  CALL.REL.NOINC `($__internal_2_$__cuda_sm20_sqrt_rn_f32_slowpath) ;  /* 0x0000001000147944 */ /* 0x000fea0003c00000 */
[----:B------:R-:W-:Y:S05]  /*03a0*/  BRA `(.L_x_26) ;  /* 0x0000000000107947 */ /* 0x000fea0003800000 */
.L_x_25:
[----:B------:R-:W-:Y:S01]  /*03b0*/  FMUL.FTZ R32, R25, R24 ;  /* 0x0000001819207220 */ /* 0x000fe20000410000 */
[----:B------:R-:W-:-:S03]  /*03c0*/  FMUL.FTZ R0, R24, 0.5 ;  /* 0x3f00000018007820 */ /* 0x000fc60000410000 */
[----:B------:R-:W-:-:S04]  /*03d0*/  FFMA R19, -R32, R32, R25 ;  /* 0x0000002020137223 */ /* 0x000fc80000000119 */
[----:B------:R-:W-:-:S07]  /*03e0*/  FFMA R32, R19, R0, R32 ;  /* 0x0000000013207223 */ /* 0x000fce0000000020 */
.L_x_26:
[----:B------:R-:W-:Y:S05]  /*03f0*/  BSYNC.RECONVERGENT B2 ;  /* 0x0000000000027941 */ /* 0x000fea0003800200 */
.L_x_24:
[----:B------:R-:W0:Y:S01]  /*0400*/  MUFU.RCP64H R21, 0.0023999996483325958252 ;  /* 0x3f63a92a00157908 */ /* 0x000e220000001800 */
[----:B------:R-:W-:Y:S02]  /*0410*/  HFMA2 R20, -RZ, RZ, 0, 5.9604644775390625e-08 ;  /* 0x00000001ff147431 */ /* 0x000fe400000001ff */
[----:B------:R-:W-:Y:S01]  /*0420*/  IMAD.MOV.U32 R18, RZ, RZ, 0x30553261 ;  /* 0x30553261ff127424 */ /* 0x000fe200078e00ff */
[----:B------:R-:W-:Y:S01]  /*0430*/  BSSY.RECONVERGENT B2, `(.L_x_27) ;  /* 0x0000015000027945 */ /* 0x000fe20003800200 */
[----:B------:R-:W-:-:S06]  /*0440*/  IMAD.MOV.U32 R19, RZ, RZ, 0x3f63a92a ;  /* 0x3f63a92aff137424 */ /* 0x000fcc00078e00ff */
[----:B0-----:R-:W-:-:S08]  /*0450*/  DFMA R22, R20, -R18, 1 ;  /* 0x3ff000001416742b */ /* 0x001fd00000000812 */
[----:B------:R-:W-:-:S08]  /*0460*/  DFMA R22, R22, R22, R22 ;  /* 0x000000161616722b */ /* 0x000fd00000000016 */
[----:B------:R-:W-:Y:S01]  /*0470*/  DFMA R22, R20, R22, R20 ;  /* 0x000000161416722b */ /* 0x000fe20000000014 */
[----:B------:R-:W0:Y:S07]  /*0480*/  F2F.F64.F32 R20, R32 ;  /* 0x0000002000147310 */ /* 0x000e2e0000201800 */
[----:B------:R-:W-:-:S08]  /*0490*/  DFMA R24, R22, -R18, 1 ;  /* 0x3ff000001618742b */ /* 0x000fd00000000812 */
[----:B------:R-:W-:Y:S01]  /*04a0*/  DFMA R24, R22, R24, R22 ;  /* 0x000000181618722b */ /* 0x000fe20000000016 */
[----:B0-----:R-:W-:-:S07]  /*04b0*/  FSETP.GEU.AND P1, PT, |R21|, 6.5827683646048100446e-37, PT ;  /* 0x036000001500780b */ /* 0x001fce0003f2e200 */
[----:B------:R-:W-:-:S08]  /*04c0*/  DMUL R22, R20, R24 ;  /* 0x0000001814167228 */ /* 0x000fd00000000000 */
[----:B------:R-:W-:-:S08]  /*04d0*/  DFMA R18, R22, -R18, R20 ;  /* 0x800000121612722b */ /* 0x000fd00000000014 */
[----:B------:R-:W-:Y:S01]  /*04e0*/  DFMA R18, R24, R18, R22 ;  /* 0x000000121812722b */ /* 0x000fe20000000016 */
[----:B------:R-:W-:Y:S02]  /*04f0*/  IMAD.MOV.U32 R22, RZ, RZ, 0x30553261 ;  /* 0x30553261ff167424 */ /* 0x000fe400078e00ff */
[----:B------:R-:W-:-:S07]  /*0500*/  IMAD.MOV.U32 R23, RZ, RZ, 0x3f63a92a ;  /* 0x3f63a92aff177424 */ /* 0x000fce00078e00ff */
[----:B------:R-:W-:-:S05]  /*0510*/  FFMA R0, RZ, 0.88929998874664306641, R19 ;  /* 0x3f63a92aff007823 */ /* 0x000fca0000000013 */
[----:B------:R-:W-:-:S13]  /*0520*/  FSETP.GT.AND P0, PT, |R0|, 1.469367938527859385e-39, PT ;  /* 0x001000000000780b */ /* 0x000fda0003f04200 */
[----:B------:R-:W-:Y:S05]  /*0530*/  @P0 BRA P1, `(.L_x_28) ;  /* 0x0000000000100947 */ /* 0x000fea0000800000 */
[----:B------:R-:W-:-:S07]  /*0540*/  MOV R0, 0x560 ;  /* 0x0000056000007802 */ /* 0x000fce0000000f00 */
[----:B------:R-:W-:Y:S05]  /*0550*/  CALL.REL.NOINC `($__internal_1_$__cuda_sm20_div_rn_f64_full) ;  /* 0x0000000800287944 */ /* 0x000fea0003c00000 */
[----:B------:R-:W-:Y:S02]  /*0560*/  IMAD.MOV.U32 R18, RZ, RZ, R20 ;  /* 0x000000ffff127224 */ /* 0x000fe400078e0014 */
[----:B------:R-:W-:-:S07]  /*0570*/  IMAD.MOV.U32 R19, RZ, RZ, R21 ;  /* 0x000000ffff137224 */ /* 0x000fce00078e0015 */
.L_x_28:
[----:B------:R-:W-:Y:S05]  /*0580*/  BSYNC.RECONVERGENT B2 ;  /* 0x0000000000027941 */ /* 0x000fea0003800200 */
.L_x_27:
[----:B------:R-:W-:Y:S01]  /*0590*/  DADD R18, R18, R18 ;  /* 0x0000000012127229 */ /* 0x000fe20000000012 */
[----:B------:R-:W-:Y:S05]  /*05a0*/  BSSY.RECONVERGENT B2, `(.L_x_29) ;  /* 0x0000069000027945 */ /* 0x000fea0003800200 */
[----:B------:R-:W0:Y:S02]  /*05b0*/  F2F.F32.F64 R0, R18 ;  /* 0x0000001200007310 */ /* 0x000e240000301000 */
[----:B0-----:R-:W-:-:S04]  /*05c0*/  FSETP.GTU.AND P0, PT, R0, 1, PT ;  /* 0x3f8000000000780b */ /* 0x001fc80003f0c000 */
[----:B------:R-:W-:-:S13]  /*05d0*/  FSETP.LTU.OR P0, PT, R0, RZ, P0 ;  /* 0x000000ff0000720b */ /* 0x000fda0000709400 */
[----:B------:R-:W-:Y:S05]  /*05e0*/  @P0 BRA `(.L_x_30) ;  /* 0x0000000000dc0947 */ /* 0x000fea0003800000 */
[----:B------:R-:W0:Y:S01]  /*05f0*/  MUFU.RCP64H R25, 0.0023999996483325958252 ;  /* 0x3f63a92a00197908 */ /* 0x000e220000001800 */
[----:B------:R-:W-:Y:S01]  /*0600*/  MOV R18, 0x30553261 ;  /* 0x3055326100127802 */ /* 0x000fe20000000f00 */
[----:B------:R-:W-:Y:S01]  /*0610*/  IMAD.MOV.U32 R19, RZ, RZ, 0x3f63a92a ;  /* 0x3f63a92aff137424 */ /* 0x000fe200078e00ff */
[----:B------:R-:W-:Y:S01]  /*0620*/  UMOV UR6, 0x80000000 ;  /* 0x8000000000067882 */ /* 0x000fe20000000000 */
[----:B------:R-:W-:Y:S01]  /*0630*/  IMAD.MOV.U32 R24, RZ, RZ, 0x1 ;  /* 0x00000001ff187424 */ /* 0x000fe200078e00ff */
[----:B------:R-:W-:Y:S01]  /*0640*/  UMOV UR7, 0x411ce92d ;  /* 0x411ce92d00077882 */ /* 0x000fe20000000000 */
[----:B------:R-:W-:Y:S01]  /*0650*/  IMAD.MOV.U32 R28, RZ, RZ, 0x0 ;  /* 0x00000000ff1c7424 */ /* 0x000fe200078e00ff */
[----:B------:R-:W-:Y:S01]  /*0660*/  BSSY.RECONVERGENT B3, `(.L_x_31) ;  /* 0x0000017000037945 */ /* 0x000fe20003800200 */
[----:B------:R-:W1:Y:S01]  /*0670*/  F2F.F64.F32 R20, R0 ;  /* 0x0000000000147310 */ /* 0x000e620000201800 */
[----:B------:R-:W-:Y:S01]  /*0680*/  IMAD.MOV.U32 R29, RZ, RZ, 0x40180000 ;  /* 0x40180000ff1d7424 */ /* 0x000fe200078e00ff */
[----:B0-----:R-:W-:-:S05]  /*0690*/  DFMA R26, R24, -R18, 1 ;  /* 0x3ff00000181a742b */ /* 0x001fca0000000812 */
[----:B-1----:R-:W-:-:S03]  /*06a0*/  DFMA R28, R20, R28, -8 ;  /* 0xc0200000141c742b */ /* 0x002fc6000000001c */
[----:B------:R-:W-:Y:S01]  /*06b0*/  DFMA R26, R26, R26, R26 ;  /* 0x0000001a1a1a722b */ /* 0x000fe2000000001a */
[----:B------:R-:W0:Y:S04]  /*06c0*/  F2F.F64.F32 R20, R4 ;  /* 0x0000000400147310 */ /* 0x000e280000201800 */
[----:B------:R-:W-:-:S03]  /*06d0*/  DMUL R28, R28, UR6 ;  /* 0x000000061c1c7c28 */ /* 0x000fc60008000000 */
[----:B------:R-:W-:-:S08]  /*06e0*/  DFMA R26, R24, R26, R24 ;  /* 0x0000001a181a722b */ /* 0x000fd00000000018 */
[----:B------:R-:W-:Y:S02]  /*06f0*/  DFMA R24, R26, -R18, 1 ;  /* 0x3ff000001a18742b */ /* 0x000fe40000000812 */
[----:B0-----:R-:W-:-:S06]  /*0700*/  DMUL R20, R28, R20 ;  /* 0x000000141c147228 */ /* 0x001fcc0000000000 */
[----:B------:R-:W-:-:S04]  /*0710*/  DFMA R26, R26, R24, R26 ;  /* 0x000000181a1a722b */ /* 0x000fc8000000001a */
[----:B------:R-:W-:-:S04]  /*0720*/  FSETP.GEU.AND P1, PT, |R21|, 6.5827683646048100446e-37, PT ;  /* 0x036000001500780b */ /* 0x000fc80003f2e200 */
[----:B------:R-:W-:-:S08]  /*0730*/  DMUL R24, R26, R20 ;  /* 0x000000141a187228 */ /* 0x000fd00000000000 */
[----:B------:R-:W-:-:S08]  /*0740*/  DFMA R18, R24, -R18, R20 ;  /* 0x800000121812722b */ /* 0x000fd00000000014 */
[----:B------:R-:W-:-:S10]  /*0750*/  DFMA R18, R26, R18, R24 ;  /* 0x000000121a12722b */ /* 0x000fd40000000018 */
[----:B------:R-:W-:-:S05]  /*0760*/  FFMA R0, RZ, 0.88929998874664306641, R19 ;  /* 0x3f63a92aff007823 */ /* 0x000fca0000000013 */
[----:B------:R-:W-:-:S13]  /*0770*/  FSETP.GT.AND P0, PT, |R0|, 1.469367938527859385e-39, PT ;  /* 0x001000000000780b */ /* 0x000fda0003f04200 */
[----:B------:R-:W-:Y:S05]  /*0780*/  @P0 BRA P1, `(.L_x_32) ;  /* 0x0000000000100947 */ /* 0x000fea0000800000 */
[----:B------:R-:W-:-:S07]  /*0790*/  MOV R0, 0x7b0 ;  /* 0x000007b000007802 */ /* 0x000fce0000000f00 */
[----:B------:R-:W-:Y:S05]  /*07a0*/  CALL.REL.NOINC `($__internal_1_$__cuda_sm20_div_rn_f64_full) ;  /* 0x0000000400947944 */ /* 0x000fea0003c00000 */
[----:B------:R-:W-:Y:S01]  /*07b0*/  MOV R18, R20 ;  /* 0x0000001400127202 */ /* 0x000fe20000000f00 */
[----:B------:R-:W-:-:S07]  /*07c0*/  IMAD.MOV.U32 R19, RZ, RZ, R21 ;  /* 0x000000ffff137224 */ /* 0x000fce00078e0015 */
.L_x_32:
[----:B------:R-:W-:Y:S05]  /*07d0*/  BSYNC.RECONVERGENT B3 ;  /* 0x0000000000037941 */ /* 0x000fea0003800200 */
.L_x_31:
[----:B------:R-:W0:Y:S01]  /*07e0*/  MUFU.RCP64H R25, 0.0023999996483325958252 ;  /* 0x3f63a92a00197908 */ /* 0x000e220000001800 */
[----:B------:R-:W-:Y:S01]  /*07f0*/  IMAD.MOV.U32 R20, RZ, RZ, 0x30553261 ;  /* 0x30553261ff147424 */ /* 0x000fe200078e00ff */
[----:B------:R-:W-:Y:S01]  /*0800*/  FSETP.GEU.AND P1, PT, |R19|, 6.5827683646048100446e-37, PT ;  /* 0x036000001300780b */ /* 0x000fe20003f2e200 */
[----:B------:R-:W-:Y:S01]  /*0810*/  IMAD.MOV.U32 R21, RZ, RZ, 0x3f63a92a ;  /* 0x3f63a92aff157424 */ /* 0x000fe200078e00ff */
[----:B------:R-:W-:Y:S01]  /*0820*/  BSSY.RECONVERGENT B3, `(.L_x_33) ;  /* 0x0000011000037945 */ /* 0x000fe20003800200 */
[----:B------:R-:W-:-:S06]  /*0830*/  IMAD.MOV.U32 R24, RZ, RZ, 0x1 ;  /* 0x00000001ff187424 */ /* 0x000fcc00078e00ff */
[----:B0-----:R-:W-:-:S08]  /*0840*/  DFMA R26, R24, -R20, 1 ;  /* 0x3ff00000181a742b */ /* 0x001fd00000000814 */
[----:B------:R-:W-:-:S08]  /*0850*/  DFMA R26, R26, R26, R26 ;  /* 0x0000001a1a1a722b */ /* 0x000fd0000000001a */
[----:B------:R-:W-:-:S08]  /*0860*/  DFMA R26, R24, R26, R24 ;  /* 0x0000001a181a722b */ /* 0x000fd00000000018 */
[----:B------:R-:W-:-:S08]  /*0870*/  DFMA R24, R26, -R20, 1 ;  /* 0x3ff000001a18742b */ /* 0x000fd00000000814 */
[----:B------:R-:W-:-:S08]  /*0880*/  DFMA R26, R26, R24, R26 ;  /* 0x000000181a1a722b */ /* 0x000fd0000000001a */
[----:B------:R-:W-:-:S08]  /*0890*/  DMUL R24, R26, R18 ;  /* 0x000000121a187228 */ /* 0x000fd00000000000 */
[----:B------:R-:W-:-:S08]  /*08a0*/  DFMA R20, R24, -R20, R18 ;  /* 0x800000141814722b */ /* 0x000fd00000000012 */
[----:B------:R-:W-:-:S10]  /*08b0*/  DFMA R20, R26, R20, R24 ;  /* 0x000000141a14722b */ /* 0x000fd40000000018 */
[----:B------:R-:W-:-:S05]  /*08c0*/  FFMA R0, RZ, 0.88929998874664306641, R21 ;  /* 0x3f63a92aff007823 */ /* 0x000fca0000000015 */
[----:B------:R-:W-:-:S13]  /*08d0*/  FSETP.GT.AND P0, PT, |R0|, 1.469367938527859385e-39, PT ;  /* 0x001000000000780b */ /* 0x000fda0003f04200 */
[----:B------:R-:W-:Y:S05]  /*08e0*/  @P0 BRA P1, `(.L_x_34) ;  /* 0x0000000000100947 */ /* 0x000fea0000800000 */
[----:B------:R-:W-:Y:S01]  /*08f0*/  MOV R20, R18 ;  /* 0x0000001200147202 */ /* 0x000fe20000000f00 */
[----:B------:R-:W-:Y:S01]  /*0900*/  IMAD.MOV.U32 R21, RZ, RZ, R19 ;  /* 0x000000ffff157224 */ /* 0x000fe200078e0013 */
[----:B------:R-:W-:-:S07]  /*0910*/  MOV R0, 0x930 ;  /* 0x0000093000007802 */ /* 0x000fce0000000f00 */
[----:B------:R-:W-:Y:S05]  /*0920*/  CALL.REL.NOINC `($__internal_1_$__cuda_sm20_div_rn_f64_full) ;  /* 0x0000000400347944 */ /* 0x000fea0003c00000 */
.L_x_34:
[----:B------:R-:W-:Y:S05]  /*0930*/  BSYNC.RECONVERGENT B3 ;  /* 0x0000000000037941 */ /* 0x000fea0003800200 */
.L_x_33:
[----:B------:R2:W3:Y:S01]  /*0940*/  F2F.F32.F64 R18, R20 ;  /* 0x0000001400127310 */ /* 0x0004e20000301000 */
[----:B------:R-:W-:Y:S05]  /*0950*/  BRA `(.L_x_35) ;  /* 0x0000000000b47947 */ /* 0x000fea0003800000 */
.L_x_30:
[----:B------:R-:W-:Y:S01]  /*0960*/  FSETP.GEU.AND P0, PT, R0, 2, PT ;  /* 0x400000000000780b */ /* 0x000fe20003f0e000 */
[----:B------:R-:W-:-:S03]  /*0970*/  IMAD.MOV.U32 R18, RZ, RZ, RZ ;  /* 0x000000ffff127224 */ /* 0x000fc600078e00ff */
[----:B------:R-:W-:-:S13]  /*0980*/  FSETP.LEU.OR P0, PT, R0, 1, P0 ;  /* 0x3f8000000000780b */ /* 0x000fda000070b400 */
[----:B------:R-:W-:Y:S05]  /*0990*/  @P0 BRA `(.L_x_35) ;  /* 0x0000000000a40947 */ /* 0x000fea0003800000 */
[----:B------:R-:W0:Y:S01]  /*09a0*/  MUFU.RCP R21, R32 ;  /* 0x0000002000157308 */ /* 0x000e220000001000 */
[----:B------:R-:W-:Y:S01]  /*09b0*/  FADD R0, -R0, 2 ;  /* 0x4000000000007421 */ /* 0x000fe20000000100 */
[----:B------:R-:W-:Y:S03]  /*09c0*/  BSSY.RECONVERGENT B3, `(.L_x_36) ;  /* 0x000000e000037945 */ /* 0x000fe60003800200 */
[----:B------:R-:W-:-:S04]  /*09d0*/  FMUL R19, R0, -473675.375 ;  /* 0xc8e7496c00137820 */ /* 0x000fc80000400000 */
[----:B------:R-:W-:-:S04]  /*09e0*/  FMUL R19, R0, R19 ;  /* 0x0000001300137220 */ /* 0x000fc80000400000 */
[----:B------:R-:W-:-:S04]  /*09f0*/  FMUL R0, R4, R19 ;  /* 0x0000001304007220 */ /* 0x000fc80000400000 */
[----:B------:R-:W1:Y:S01]  /*0a00*/  FCHK P0, R0, R32 ;  /* 0x0000002000007302 */ /* 0x000e620000000000 */
[----:B0-----:R-:W-:-:S04]  /*0a10*/  FFMA R18, R21, -R32, 1 ;  /* 0x3f80000015127423 */ /* 0x001fc80000000820 */
[----:B------:R-:W-:-:S04]  /*0a20*/  FFMA R21, R21, R18, R21 ;  /* 0x0000001215157223 */ /* 0x000fc80000000015 */
[----:B------:R-:W-:-:S04]  /*0a30*/  FFMA R19, R0, R21, RZ ;  /* 0x0000001500137223 */ /* 0x000fc800000000ff */
[----:B------:R-:W-:-:S04]  /*0a40*/  FFMA R18, R19, -R32, R0 ;  /* 0x8000002013127223 */ /* 0x000fc80000000000 */
[----:B------:R-:W-:Y:S01]  /*0a50*/  FFMA R28, R21, R18, R19 ;  /* 0x00000012151c7223 */ /* 0x000fe20000000013 */
[----:B-1----:R-:W-:Y:S06]  /*0a60*/  @!P0 BRA `(.L_x_37) ;  /* 0x00000000000c8947 */ /* 0x002fec0003800000 */
[----:B------:R-:W-:-:S07]  /*0a70*/  MOV R18, 0xa90 ;  /* 0x00000a9000127802 */ /* 0x000fce0000000f00 */
[----:B------:R-:W-:Y:S05]  /*0a80*/  CALL.REL.NOINC `($__internal_3_$__cuda_sm3x_div_rn_noftz_f32_slowpath) ;  /* 0x0000000800b87944 */ /* 0x000fea0003c00000 */
[----:B------:R-:W-:-:S07]  /*0a90*/  IMAD.MOV.U32 R28, RZ, RZ, R0 ;  /* 0x000000ffff1c7224 */ /* 0x000fce00078e0000 */
.L_x_37:
[----:B------:R-:W-:Y:S05]  /*0aa0*/  BSYNC.RECONVERGENT B3 ;  /* 0x0000000000037941 */ /* 0x000fea0003800200 */
.L_x_36:
[----:B------:R-:W0:Y:S01]  /*0ab0*/  MUFU.RCP64H R21, 0.0023999996483325958252 ;  /* 0x3f63a92a00157908 */ /* 0x000e220000001800 */
[----:B------:R-:W-:Y:S01]  /*0ac0*/  IMAD.MOV.U32 R18, RZ, RZ, 0x30553261 ;  /* 0x30553261ff127424 */ /* 0x000fe200078e00ff */
[----:B------:R-:W-:Y:S01]  /*0ad0*/  MOV R19, 0x3f63a92a ;  /* 0x3f63a92a00137802 */ /* 0x000fe20000000f00 */
[----:B------:R-:W-:Y:S01]  /*0ae0*/  IMAD.MOV.U32 R20, RZ, RZ, 0x1 ;  /* 0x00000001ff147424 */ /* 0x000fe200078e00ff */
[----:B------:R-:W-:Y:S05]  /*0af0*/  BSSY.RECONVERGENT B3, `(.L_x_38) ;  /* 0x0000012000037945 */ /* 0x000fea0003800200 */
        /* <DEDUP_REMOVED lines=15> */
[----:B------:R-:W-:Y:S02]  /*0bf0*/  IMAD.MOV.U32 R18, RZ, RZ, R20 ;  /* 0x000000ffff127224 */ /* 0x000fe400078e0014 */
[----:B------:R-:W-:-:S07]  /*0c00*/  IMAD.MOV.U32 R19, RZ, RZ, R21 ;  /* 0x000000ffff137224 */ /* 0x000fce00078e0015 */
.L_x_39:
[----:B------:R-:W-:Y:S05]  /*0c10*/  BSYNC.RECONVERGENT B3 ;  /* 0x0000000000037941 */ /* 0x000fea0003800200 */
.L_x_38:
[----:B------:R0:W1:Y:S02]  /*0c20*/  F2F.F32.F64 R18, R18 ;  /* 0x0000001200127310 */ /* 0x0000640000301000 */
.L_x_35:
[----:B------:R-:W-:Y:S05]  /*0c30*/  BSYNC.RECONVERGENT B2 ;  /* 0x0000000000027941 */ /* 0x000fea0003800200 */
.L_x_29:
[----:B------:R-:W1:Y:S02]  /*0c40*/  LDG.E R0, desc[UR4][R14.64] ;  /* 0x000000040e007981 */ /* 0x000e64000c1e1900 */
[----:B-1-3--:R-:W-:-:S05]  /*0c50*/  FFMA R5, R5, R18, R0 ;  /* 0x0000001205057223 */ /* 0x00afca0000000000 */
[----:B------:R1:W-:Y:S04]  /*0c60*/  STG.E desc[UR4][R14.64], R5 ;  /* 0x000000050e007986 */ /* 0x0003e8000c101904 */
[----:B0-----:R-:W3:Y:S02]  /*0c70*/  LDG.E R19, desc[UR4][R6.64] ;  /* 0x0000000406137981 */ /* 0x001ee4000c1e1900 */
[----:B---3--:R-:W-:-:S05]  /*0c80*/  FFMA R32, -R4, R18, R19 ;  /* 0x0000001204207223 */ /* 0x008fca0000000113 */
[----:B------:R1:W-:Y:S04]  /*0c90*/  STG.E desc[UR4][R6.64], R32 ;  /* 0x0000002006007986 */ /* 0x0003e8000c101904 */
[----:B------:R-:W3:Y:S01]  /*0ca0*/  LDG.E R0, desc[UR4][R16.64] ;  /* 0x0000000410007981 */ /* 0x000ee2000c1e1900 */
[----:B------:R-:W-:-:S05]  /*0cb0*/  VIADD R3, R3, 0x1 ;  /* 0x0000000103037836 */ /* 0x000fca0000000000 */
[----:B---3--:R-:W-:-:S13]  /*0cc0*/  ISETP.GE.AND P0, PT, R3, R0, PT ;  /* 0x000000000300720c */ /* 0x008fda0003f06270 */
[----:B-1----:R-:W-:Y:S05]  /*0cd0*/  @!P0 BRA `(.L_x_40) ;  /* 0xfffffff400408947 */ /* 0x002fea000383ffff */
[----:B------:R-:W-:Y:S05]  /*0ce0*/  BSYNC.RECONVERGENT B0 ;  /* 0x0000000000007941 */ /* 0x000fea0003800200 */
.L_x_23:
[----:B------:R-:W-:Y:S05]  /*0cf0*/  BSYNC.RECONVERGENT B1 ;  /* 0x0000000000017941 */ /* 0x000fea0003800200 */
.L_x_21:
[----:B------:R-:W3:Y:S01]  /*0d00*/  LDG.E R0, desc[UR4][R14.64] ;  /* 0x000000040e007981 */ /* 0x000ee2000c1e1900 */
[----:B0----5:R-:W0:Y:S01]  /*0d10*/  MUFU.RCP R3, R32 ;  /* 0x0000002000037308 */ /* 0x021e220000001000 */
[----:B------:R-:W-:Y:S01]  /*0d20*/  BSSY.RECONVERGENT B0, `(.L_x_41) ;  /* 0x000000b000007945 */ /* 0x000fe20003800200 */
[----:B0-----:R-:W-:-:S04]  /*0d30*/  FFMA R2, R3, -R32, 1 ;  /* 0x3f80000003027423 */ /* 0x001fc80000000820 */
[----:B------:R-:W-:Y:S02]  /*0d40*/  FFMA R3, R3, R2, R3 ;  /* 0x0000000203037223 */ /* 0x000fe40000000003 */
[----:B---3--:R-:W0:Y:S02]  /*0d50*/  FCHK P0, R0, R32 ;  /* 0x0000002000007302 */ /* 0x008e240000000000 */
[----:B------:R-:W-:-:S04]  /*0d60*/  FFMA R5, R0, R3, RZ ;  /* 0x0000000300057223 */ /* 0x000fc800000000ff */
[----:B------:R-:W-:-:S04]  /*0d70*/  FFMA R2, R5, -R32, R0 ;  /* 0x8000002005027223 */ /* 0x000fc80000000000 */
[----:B------:R-:W-:Y:S01]  /*0d80*/  FFMA R3, R3, R2, R5 ;  /* 0x0000000203037223 */ /* 0x000fe20000000005 */
[----:B0-----:R-:W-:Y:S06]  /*0d90*/  @!P0 BRA `(.L_x_42) ;  /* 0x00000000000c8947 */ /* 0x001fec0003800000 */
[----:B------:R-:W-:-:S07]  /*0da0*/  MOV R18, 0xdc0 ;  /* 0x00000dc000127802 */ /* 0x000fce0000000f00 */
[----:B--2---:R-:W-:Y:S05]  /*0db0*/  CALL.REL.NOINC `($__internal_3_$__cuda_sm3x_div_rn_noftz_f32_slowpath) ;  /* 0x0000000400ec7944 */ /* 0x004fea0003c00000 */
[----:B------:R-:W-:-:S07]  /*0dc0*/  MOV R3, R0 ;  /* 0x0000000000037202 */ /* 0x000fce0000000f00 */
.L_x_42:
[----:B------:R-:W-:Y:S05]  /*0dd0*/  BSYNC.RECONVERGENT B0 ;  /* 0x0000000000007941 */ /* 0x000fea0003800200 */
.L_x_41:
[----:B------:R-:W-:Y:S01]  /*0de0*/  STG.E desc[UR4][R14.64], R3 ;  /* 0x000000030e007986 */ /* 0x000fe2000c101904 */
[----:B------:R-:W-:Y:S05]  /*0df0*/  EXIT ;  /* 0x000000000000794d */ /* 0x000fea0003800000 */
        .weak           $__internal_1_$__cuda_sm20_div_rn_f64_full
        .type           $__internal_1_$__cuda_sm20_div_rn_f64_full,@function
        .size           $__internal_1_$__cuda_sm20_div_rn_f64_full,($__internal_2_$__cuda_sm20_sqrt_rn_f32_slowpath - $__internal_1_$__cuda_sm20_div_rn_f64_full)
$__internal_1_$__cuda_sm20_div_rn_f64_full:
[----:B------:R-:W-:Y:S01]  /*0e00*/  IMAD.MOV.U32 R19, RZ, RZ, R21 ;  /* 0x000000ffff137224 */ /* 0x000fe200078e0015 */
[C---:B------:R-:W-:Y:S01]  /*0e10*/  FSETP.GEU.AND P0, PT, |R23|.reuse, 1.469367938527859385e-39, PT ;  /* 0x001000001700780b */ /* 0x040fe20003f0e200 */
[----:B------:R-:W-:Y:S01]  /*0e20*/  IMAD.MOV.U32 R18, RZ, RZ, R20 ;  /* 0x000000ffff127224 */ /* 0x000fe200078e0014 */
[----:B------:R-:W-:Y:S01]  /*0e30*/  LOP3.LUT R20, R23, 0x800fffff, RZ, 0xc0, !PT ;  /* 0x800fffff17147812 */ /* 0x000fe200078ec0ff */
[----:B------:R-:W-:Y:S01]  /*0e40*/  IMAD.MOV.U32 R34, RZ, RZ, 0x1ca00000 ;  /* 0x1ca00000ff227424 */ /* 0x000fe200078e00ff */
[C---:B------:R-:W-:Y:S01]  /*0e50*/  FSETP.GEU.AND P2, PT, |R19|.reuse, 1.469367938527859385e-39, PT ;  /* 0x001000001300780b */ /* 0x040fe20003f4e200 */
[----:B------:R-:W-:Y:S01]  /*0e60*/  IMAD.MOV.U32 R26, RZ, RZ, 0x1 ;  /* 0x00000001ff1a7424 */ /* 0x000fe200078e00ff */
[----:B------:R-:W-:Y:S01]  /*0e70*/  LOP3.LUT R21, R20, 0x3ff00000, RZ, 0xfc, !PT ;  /* 0x3ff0000014157812 */ /* 0x000fe200078efcff */
[----:B------:R-:W-:Y:S01]  /*0e80*/  IMAD.MOV.U32 R20, RZ, RZ, R22 ;  /* 0x000000ffff147224 */ /* 0x000fe200078e0016 */
[----:B------:R-:W-:Y:S01]  /*0e90*/  LOP3.LUT R33, R19, 0x7ff00000, RZ, 0xc0, !PT ;  /* 0x7ff0000013217812 */ /* 0x000fe200078ec0ff */
[----:B------:R-:W-:Y:S01]  /*0ea0*/  BSSY.RECONVERGENT B4, `(.L_x_43) ;  /* 0x000004f000047945 */ /* 0x000fe20003800200 */
[----:B------:R-:W-:-:S03]  /*0eb0*/  LOP3.LUT R36, R23, 0x7ff00000, RZ, 0xc0, !PT ;  /* 0x7ff0000017247812 */ /* 0x000fc600078ec0ff */
[----:B------:R-:W-:Y:S01]  /*0ec0*/  @!P0 DMUL R20, R22, 8.98846567431157953865e+307 ;  /* 0x7fe0000016148828 */ /* 0x000fe20000000000 */
[----:B------:R-:W-:-:S03]  /*0ed0*/  ISETP.GE.U32.AND P1, PT, R33, R36, PT ;  /* 0x000000242100720c */ /* 0x000fc60003f26070 */
[----:B------:R-:W-:Y:S01]  /*0ee0*/  @!P2 LOP3.LUT R24, R23, 0x7ff00000, RZ, 0xc0, !PT ;  /* 0x7ff000001718a812 */ /* 0x000fe200078ec0ff */
[----:B------:R-:W-:Y:S01]  /*0ef0*/  @!P2 IMAD.MOV.U32 R28, RZ, RZ, RZ ;  /* 0x000000ffff1ca224 */ /* 0x000fe200078e00ff */
[----:B------:R-:W0:Y:S01]  /*0f00*/  MUFU.RCP64H R27, R21 ;  /* 0x00000015001b7308 */ /* 0x000e220000001800 */
[C---:B------:R-:W-:Y:S02]  /*0f10*/  SEL R25, R34.reuse, 0x63400000, !P1 ;  /* 0x6340000022197807 */ /* 0x040fe40004800000 */
[----:B------:R-:W-:Y:S02]  /*0f20*/  @!P2 ISETP.GE.U32.AND P3, PT, R33, R24, PT ;  /* 0x000000182100a20c */ /* 0x000fe40003f66070 */
[----:B------:R-:W-:Y:S02]  /*0f30*/  LOP3.LUT R25, R25, 0x800fffff, R19, 0xf8, !PT ;  /* 0x800fffff19197812 */ /* 0x000fe400078ef813 */
[----:B------:R-:W-:Y:S02]  /*0f40*/  @!P2 SEL R29, R34, 0x63400000, !P3 ;  /* 0x63400000221da807 */ /* 0x000fe40005800000 */
[----:B------:R-:W-:-:S02]  /*0f50*/  MOV R24, R18 ;  /* 0x0000001200187202 */ /* 0x000fc40000000f00 */
[----:B------:R-:W-:Y:S02]  /*0f60*/  @!P2 LOP3.LUT R29, R29, 0x80000000, R19, 0xf8, !PT ;  /* 0x800000001d1da812 */ /* 0x000fe400078ef813 */
[----:B------:R-:W-:Y:S02]  /*0f70*/  @!P0 LOP3.LUT R36, R21, 0x7ff00000, RZ, 0xc0, !PT ;  /* 0x7ff0000015248812 */ /* 0x000fe400078ec0ff */
[----:B------:R-:W-:-:S06]  /*0f80*/  @!P2 LOP3.LUT R29, R29, 0x100000, RZ, 0xfc, !PT ;  /* 0x001000001d1da812 */ /* 0x000fcc00078efcff */
[----:B------:R-:W-:Y:S02]  /*0f90*/  @!P2 DFMA R24, R24, 2, -R28 ;  /* 0x400000001818a82b */ /* 0x000fe4000000081c */
[----:B0-----:R-:W-:-:S08]  /*0fa0*/  DFMA R28, R26, -R20, 1 ;  /* 0x3ff000001a1c742b */ /* 0x001fd00000000814 */
[----:B------:R-:W-:-:S08]  /*0fb0*/  DFMA R28, R28, R28, R28 ;  /* 0x0000001c1c1c722b */ /* 0x000fd0000000001c */
[----:B------:R-:W-:-:S08]  /*0fc0*/  DFMA R28, R26, R28, R26 ;  /* 0x0000001c1a1c722b */ /* 0x000fd0000000001a */
[----:B------:R-:W-:-:S08]  /*0fd0*/  DFMA R26, R28, -R20, 1 ;  /* 0x3ff000001c1a742b */ /* 0x000fd00000000814 */
[----:B------:R-:W-:-:S08]  /*0fe0*/  DFMA R26, R28, R26, R28 ;  /* 0x0000001a1c1a722b */ /* 0x000fd0000000001c */
[----:B------:R-:W-:-:S08]  /*0ff0*/  DMUL R28, R26, R24 ;  /* 0x000000181a1c7228 */ /* 0x000fd00000000000 */
[----:B------:R-:W-:-:S08]  /*1000*/  DFMA R30, R28, -R20, R24 ;  /* 0x800000141c1e722b */ /* 0x000fd00000000018 */
[----:B------:R-:W-:Y:S01]  /*1010*/  DFMA R30, R26, R30, R28 ;  /* 0x0000001e1a1e722b */ /* 0x000fe2000000001c */
[----:B------:R-:W-:Y:S01]  /*1020*/  IMAD.MOV.U32 R28, RZ, RZ, R33 ;  /* 0x000000ffff1c7224 */ /* 0x000fe200078e0021 */
[----:B------:R-:W-:-:S05]  /*1030*/  @!P2 LOP3.LUT R28, R25, 0x7ff00000, RZ, 0xc0, !PT ;  /* 0x7ff00000191ca812 */ /* 0x000fca00078ec0ff */
[----:B------:R-:W-:-:S05]  /*1040*/  VIADD R26, R28, 0xffffffff ;  /* 0xffffffff1c1a7836 */ /* 0x000fca0000000000 */
[----:B------:R-:W-:Y:S02]  /*1050*/  ISETP.GT.U32.AND P0, PT, R26, 0x7feffffe, PT ;  /* 0x7feffffe1a00780c */ /* 0x000fe40003f04070 */
[----:B------:R-:W-:-:S04]  /*1060*/  IADD3 R26, PT, PT, R36, -0x1, RZ ;  /* 0xffffffff241a7810 */ /* 0x000fc80007ffe0ff */
[----:B------:R-:W-:-:S13]  /*1070*/  ISETP.GT.U32.OR P0, PT, R26, 0x7feffffe, P0 ;  /* 0x7feffffe1a00780c */ /* 0x000fda0000704470 */
[----:B------:R-:W-:Y:S05]  /*1080*/  @P0 BRA `(.L_x_44) ;  /* 0x00000000006c0947 */ /* 0x000fea0003800000 */
[----:B------:R-:W-:-:S04]  /*1090*/  LOP3.LUT R26, R23, 0x7ff00000, RZ, 0xc0, !PT ;  /* 0x7ff00000171a7812 */ /* 0x000fc800078ec0ff */
[CC--:B------:R-:W-:Y:S02]  /*10a0*/  VIADDMNMX R18, R33.reuse, -R26.reuse, 0xb9600000, !PT ;  /* 0xb960000021127446 */ /* 0x0c0fe4000780091a */
[----:B------:R-:W-:Y:S02]  /*10b0*/  ISETP.GE.U32.AND P0, PT, R33, R26, PT ;  /* 0x0000001a2100720c */ /* 0x000fe40003f06070 */
[----:B------:R-:W-:Y:S02]  /*10c0*/  VIMNMX R18, PT, PT, R18, 0x46a00000, PT ;  /* 0x46a0000012127848 */ /* 0x000fe40003fe0100 */
[----:B------:R-:W-:-:S05]  /*10d0*/  SEL R19, R34, 0x63400000, !P0 ;  /* 0x6340000022137807 */ /* 0x000fca0004000000 */
[----:B------:R-:W-:Y:S02]  /*10e0*/  IMAD.IADD R28, R18, 0x1, -R19 ;  /* 0x00000001121c7824 */ /* 0x000fe400078e0a13 */
[----:B------:R-:W-:Y:S02]  /*10f0*/  IMAD.MOV.U32 R18, RZ, RZ, RZ ;  /* 0x000000ffff127224 */ /* 0x000fe400078e00ff */
        /* <DEDUP_REMOVED lines=10> */
[----:B------:R-:W-:Y:S01]  /*11a0*/  IADD3 R19, PT, PT, -R28, RZ, RZ ;  /* 0x000000ff1c137210 */ /* 0x000fe20007ffe1ff */
[----:B------:R-:W-:Y:S01]  /*11b0*/  IMAD.MOV.U32 R18, RZ, RZ, RZ ;  /* 0x000000ffff127224 */ /* 0x000fe200078e00ff */
[----:B------:R-:W-:-:S05]  /*11c0*/  DMUL.RP R20, R30, R20 ;  /* 0x000000141e147228 */ /* 0x000fca0000008000 */
[----:B------:R-:W-:-:S05]  /*11d0*/  DFMA R18, R26, -R18, R30 ;  /* 0x800000121a12722b */ /* 0x000fca000000001e */
[----:B------:R-:W-:Y:S02]  /*11e0*/  LOP3.LUT R29, R21, R29, RZ, 0x3c, !PT ;  /* 0x0000001d151d7212 */ /* 0x000fe400078e3cff */
[----:B------:R-:W-:-:S04]  /*11f0*/  IADD3 R18, PT, PT, -R28, -0x43300000, RZ ;  /* 0xbcd000001c127810 */ /* 0x000fc80007ffe1ff */
[----:B------:R-:W-:-:S04]  /*1200*/  FSETP.NEU.AND P0, PT, |R19|, R18, PT ;  /* 0x000000121300720b */ /* 0x000fc80003f0d200 */
[----:B------:R-:W-:Y:S02]  /*1210*/  FSEL R26, R20, R26, !P0 ;  /* 0x0000001a141a7208 */ /* 0x000fe40004000000 */
[----:B------:R-:W-:Y:S01]  /*1220*/  FSEL R27, R29, R27, !P0 ;  /* 0x0000001b1d1b7208 */ /* 0x000fe20004000000 */
[----:B------:R-:W-:Y:S06]  /*1230*/  BRA `(.L_x_45) ;  /* 0x0000000000547947 */ /* 0x000fec0003800000 */
.L_x_44:
        /* <DEDUP_REMOVED lines=12> */
[----:B------:R-:W-:Y:S01]  /*1300*/  @!P0 IMAD.MOV.U32 R26, RZ, RZ, RZ ;  /* 0x000000ffff1a8224 */ /* 0x000fe200078e00ff */
[----:B------:R-:W-:-:S03]  /*1310*/  @P0 MOV R26, RZ ;  /* 0x000000ff001a0202 */ /* 0x000fc60000000f00 */
[----:B------:R-:W-:Y:S01]  /*1320*/  @P0 IMAD.MOV.U32 R27, RZ, RZ, R18 ;  /* 0x000000ffff1b0224 */ /* 0x000fe200078e0012 */
[----:B------:R-:W-:Y:S06]  /*1330*/  BRA `(.L_x_45) ;  /* 0x0000000000147947 */ /* 0x000fec0003800000 */
.L_x_47:
[----:B------:R-:W-:Y:S01]  /*1340*/  LOP3.LUT R27, R23, 0x80000, RZ, 0xfc, !PT ;  /* 0x00080000171b7812 */ /* 0x000fe200078efcff */
[----:B------:R-:W-:Y:S01]  /*1350*/  IMAD.MOV.U32 R26, RZ, RZ, R22 ;  /* 0x000000ffff1a7224 */ /* 0x000fe200078e0016 */
[----:B------:R-:W-:Y:S06]  /*1360*/  BRA `(.L_x_45) ;  /* 0x0000000000087947 */ /* 0x000fec0003800000 */
.L_x_46:
[----:B------:R-:W-:Y:S01]  /*1370*/  LOP3.LUT R27, R19, 0x80000, RZ, 0xfc, !PT ;  /* 0x00080000131b7812 */ /* 0x000fe200078efcff */
[----:B------:R-:W-:-:S07]  /*1380*/  IMAD.MOV.U32 R26, RZ, RZ, R18 ;  /* 0x000000ffff1a7224 */ /* 0x000fce00078e0012 */
.L_x_45:
[----:B------:R-:W-:Y:S05]  /*1390*/  BSYNC.RECONVERGENT B4 ;  /* 0x0000000000047941 */ /* 0x000fea0003800200 */
.L_x_43:
[----:B------:R-:W-:Y:S01]  /*13a0*/  IMAD.MOV.U32 R18, RZ, RZ, R0 ;  /* 0x000000ffff127224 */ /* 0x000fe200078e0000 */
[----:B------:R-:W-:Y:S01]  /*13b0*/  MOV R20, R26 ;  /* 0x0000001a00147202 */ /* 0x000fe20000000f00 */
[----:B------:R-:W-:Y:S02]  /*13c0*/  IMAD.MOV.U32 R19, RZ, RZ, 0x0 ;  /* 0x00000000ff137424 */ /* 0x000fe400078e00ff */
[----:B------:R-:W-:Y:S02]  /*13d0*/  IMAD.MOV.U32 R21, RZ, RZ, R27 ;  /* 0x000000ffff157224 */ /* 0x000fe400078e001b */
[----:B------:R-:W-:Y:S05]  /*13e0*/  RET.REL.NODEC R18 `(_Z13calc_gradientPfS_S_S_S_PiS0_) ;  /* 0xffffffec12047950 */ /* 0x000fea0003c3ffff */
        .weak           $__internal_2_$__cuda_sm20_sqrt_rn_f32_slowpath
        .type           $__internal_2_$__cuda_sm20_sqrt_rn_f32_slowpath,@function
        .size           $__internal_2_$__cuda_sm20_sqrt_rn_f32_slowpath,($__internal_3_$__cuda_sm3x_div_rn_noftz_f32_slowpath - $__internal_2_$__cuda_sm20_sqrt_rn_f32_slowpath)
$__internal_2_$__cuda_sm20_sqrt_rn_f32_slowpath:
[----:B------:R-:W-:-:S13]  /*13f0*/  LOP3.LUT P0, RZ, R25, 0x7fffffff, RZ, 0xc0, !PT ;  /* 0x7fffffff19ff7812 */ /* 0x000fda000780c0ff */
[----:B------:R-:W-:Y:S01]  /*1400*/  @!P0 MOV R18, R25 ;  /* 0x0000001900128202 */ /* 0x000fe20000000f00 */
[----:B------:R-:W-:Y:S06]  /*1410*/  @!P0 BRA `(.L_x_48) ;  /* 0x0000000000448947 */ /* 0x000fec0003800000 */
[----:B------:R-:W-:Y:S01]  /*1420*/  FSETP.GEU.FTZ.AND P0, PT, R25, RZ, PT ;  /* 0x000000ff1900720b */ /* 0x000fe20003f1e000 */
[----:B------:R-:W-:-:S12]  /*1430*/  IMAD.MOV.U32 R0, RZ, RZ, R25 ;  /* 0x000000ffff007224 */ /* 0x000fd800078e0019 */
[----:B------:R-:W-:Y:S01]  /*1440*/  @!P0 IMAD.MOV.U32 R18, RZ, RZ, 0x7fffffff ;  /* 0x7fffffffff128424 */ /* 0x000fe200078e00ff */
[----:B------:R-:W-:Y:S06]  /*1450*/  @!P0 BRA `(.L_x_48) ;  /* 0x0000000000348947 */ /* 0x000fec0003800000 */
[----:B------:R-:W-:-:S13]  /*1460*/  FSETP.GTU.FTZ.AND P0, PT, |R0|, +INF , PT ;  /* 0x7f8000000000780b */ /* 0x000fda0003f1c200 */
[----:B------:R-:W-:Y:S01]  /*1470*/  @P0 FADD.FTZ R18, R0, 1 ;  /* 0x3f80000000120421 */ /* 0x000fe20000010000 */
[----:B------:R-:W-:Y:S06]  /*1480*/  @P0 BRA `(.L_x_48) ;  /* 0x0000000000280947 */ /* 0x000fec0003800000 */
[----:B------:R-:W-:-:S13]  /*1490*/  FSETP.NEU.FTZ.AND P0, PT, |R0|, +INF , PT ;  /* 0x7f8000000000780b */ /* 0x000fda0003f1d200 */
[----:B------:R-:W-:-:S04]  /*14a0*/  @P0 FFMA R19, R0, 1.84467440737095516160e+19, RZ ;  /* 0x5f80000000130823 */ /* 0x000fc800000000ff */
[----:B------:R-:W0:Y:S02]  /*14b0*/  @P0 MUFU.RSQ R18, R19 ;  /* 0x0000001300120308 */ /* 0x000e240000001400 */
[----:B0-----:R-:W-:Y:S01]  /*14c0*/  @P0 FMUL.FTZ R20, R19, R18 ;  /* 0x0000001213140220 */ /* 0x001fe20000410000 */
[----:B------:R-:W-:Y:S01]  /*14d0*/  @P0 FMUL.FTZ R22, R18, 0.5 ;  /* 0x3f00000012160820 */ /* 0x000fe20000410000 */
[----:B------:R-:W-:Y:S02]  /*14e0*/  @!P0 IMAD.MOV.U32 R18, RZ, RZ, R0 ;  /* 0x000000ffff128224 */ /* 0x000fe400078e0000 */
[----:B------:R-:W-:-:S04]  /*14f0*/  @P0 FADD.FTZ R21, -R20, -RZ ;  /* 0x800000ff14150221 */ /* 0x000fc80000010100 */
[----:B------:R-:W-:-:S04]  /*1500*/  @P0 FFMA R21, R20, R21, R19 ;  /* 0x0000001514150223 */ /* 0x000fc80000000013 */
[----:B------:R-:W-:-:S04]  /*1510*/  @P0 FFMA R21, R21, R22, R20 ;  /* 0x0000001615150223 */ /* 0x000fc80000000014 */
[----:B------:R-:W-:-:S07]  /*1520*/  @P0 FMUL.FTZ R18, R21, 2.3283064365386962891e-10 ;  /* 0x2f80000015120820 */ /* 0x000fce0000410000 */
.L_x_48:
[----:B------:R-:W-:Y:S01]  /*1530*/  MOV R32, R18 ;  /* 0x0000001200207202 */ /* 0x000fe20000000f00 */
[----:B------:R-:W-:Y:S02]  /*1540*/  IMAD.MOV.U32 R18, RZ, RZ, R23 ;  /* 0x000000ffff127224 */ /* 0x000fe400078e0017 */
[----:B------:R-:W-:-:S04]  /*1550*/  IMAD.MOV.U32 R19, RZ, RZ, 0x0 ;  /* 0x00000000ff137424 */ /* 0x000fc800078e00ff */
[----:B------:R-:W-:Y:S05]  /*1560*/  RET.REL.NODEC R18 `(_Z13calc_gradientPfS_S_S_S_PiS0_) ;  /* 0xffffffe812a47950 */ /* 0x000fea0003c3ffff */
        .weak           $__internal_3_$__cuda_sm3x_div_rn_noftz_f32_slowpath
        .type           $__internal_3_$__cuda_sm3x_div_rn_noftz_f32_slowpath,@function
        .size           $__internal_3_$__cuda_sm3x_div_rn_noftz_f32_slowpath,(.L_x_64 - $__internal_3_$__cuda_sm3x_div_rn_noftz_f32_slowpath)
$__internal_3_$__cuda_sm3x_div_rn_noftz_f32_slowpath:
[----:B------:R-:W-:Y:S01]  /*1570*/  SHF.R.U32.HI R20, RZ, 0x17, R32 ;  /* 0x00000017ff147819 */ /* 0x000fe20000011620 */
[----:B------:R-:W-:Y:S01]  /*1580*/  BSSY.RECONVERGENT B4, `(.L_x_49) ;  /* 0x0000062000047945 */ /* 0x000fe20003800200 */
[----:B------:R-:W-:Y:S02]  /*1590*/  SHF.R.U32.HI R19, RZ, 0x17, R0 ;  /* 0x00000017ff137819 */ /* 0x000fe40000011600 */
[----:B------:R-:W-:Y:S02]  /*15a0*/  LOP3.LUT R20, R20, 0xff, RZ, 0xc0, !PT ;  /* 0x000000ff14147812 */ /* 0x000fe400078ec0ff */
[----:B------:R-:W-:-:S03]  /*15b0*/  LOP3.LUT R25, R19, 0xff, RZ, 0xc0, !PT ;  /* 0x000000ff13197812 */ /* 0x000fc600078ec0ff */
[----:B------:R-:W-:Y:S01]  /*15c0*/  VIADD R24, R20, 0xffffffff ;  /* 0xffffffff14187836 */ /* 0x000fe20000000000 */
[----:B------:R-:W-:-:S04]  /*15d0*/  IADD3 R21, PT, PT, R25, -0x1, RZ ;  /* 0xffffffff19157810 */ /* 0x000fc80007ffe0ff */
[----:B------:R-:W-:-:S04]  /*15e0*/  ISETP.GT.U32.AND P0, PT, R24, 0xfd, PT ;  /* 0x000000fd1800780c */ /* 0x000fc80003f04070 */
[----:B------:R-:W-:-:S13]  /*15f0*/  ISETP.GT.U32.OR P0, PT, R21, 0xfd, P0 ;  /* 0x000000fd1500780c */ /* 0x000fda0000704470 */
[----:B------:R-:W-:Y:S01]  /*1600*/  @!P0 IMAD.MOV.U32 R19, RZ, RZ, RZ ;  /* 0x000000ffff138224 */ /* 0x000fe200078e00ff */
[----:B------:R-:W-:Y:S06]  /*1610*/  @!P0 BRA `(.L_x_50) ;  /* 0x00000000005c8947 */ /* 0x000fec0003800000 */
[----:B------:R-:W-:Y:S02]  /*1620*/  FSETP.GTU.FTZ.AND P0, PT, |R0|, +INF , PT ;  /* 0x7f8000000000780b */ /* 0x000fe40003f1c200 */
[----:B------:R-:W-:-:S04]  /*1630*/  FSETP.GTU.FTZ.AND P1, PT, |R32|, +INF , PT ;  /* 0x7f8000002000780b */ /* 0x000fc80003f3c200 */
[----:B------:R-:W-:-:S13]  /*1640*/  PLOP3.LUT P0, PT, P0, P1, PT, 0xf8, 0x8f ;  /* 0x00000000008f781c */ /* 0x000fda0000703f70 */
[----:B------:R-:W-:Y:S05]  /*1650*/  @P0 BRA `(.L_x_51) ;  /* 0x00000004004c0947 */ /* 0x000fea0003800000 */
[----:B------:R-:W-:-:S13]  /*1660*/  LOP3.LUT P0, RZ, R32, 0x7fffffff, R0, 0xc8, !PT ;  /* 0x7fffffff20ff7812 */ /* 0x000fda000780c800 */
[----:B------:R-:W-:Y:S05]  /*1670*/  @!P0 BRA `(.L_x_52) ;  /* 0x00000004003c8947 */ /* 0x000fea0003800000 */
[----:B------:R-:W-:Y:S02]  /*1680*/  FSETP.NEU.FTZ.AND P1, PT, |R0|, +INF , PT ;  /* 0x7f8000000000780b */ /* 0x000fe40003f3d200 */
[----:B------:R-:W-:Y:S02]  /*1690*/  FSETP.NEU.FTZ.AND P2, PT, |R32|, +INF , PT ;  /* 0x7f8000002000780b */ /* 0x000fe40003f5d200 */
[----:B------:R-:W-:-:S11]  /*16a0*/  FSETP.NEU.FTZ.AND P0, PT, |R0|, +INF , PT ;  /* 0x7f8000000000780b */ /* 0x000fd60003f1d200 */
[----:B------:R-:W-:Y:S05]  /*16b0*/  @!P2 BRA !P1, `(.L_x_52) ;  /* 0x00000004002ca947 */ /* 0x000fea0004800000 */
[----:B------:R-:W-:-:S04]  /*16c0*/  LOP3.LUT P1, RZ, R0, 0x7fffffff, RZ, 0xc0, !PT ;  /* 0x7fffffff00ff7812 */ /* 0x000fc8000782c0ff */
[----:B------:R-:W-:-:S13]  /*16d0*/  PLOP3.LUT P1, PT, P2, P1, PT, 0x2f, 0xf2 ;  /* 0x0000000000f2781c */ /* 0x000fda0001722577 */
[----:B------:R-:W-:Y:S05]  /*16e0*/  @P1 BRA `(.L_x_53) ;  /* 0x0000000400181947 */ /* 0x000fea0003800000 */
[----:B------:R-:W-:-:S04]  /*16f0*/  LOP3.LUT P1, RZ, R32, 0x7fffffff, RZ, 0xc0, !PT ;  /* 0x7fffffff20ff7812 */ /* 0x000fc8000782c0ff */
[----:B------:R-:W-:-:S13]  /*1700*/  PLOP3.LUT P0, PT, P0, P1, PT, 0x2f, 0xf2 ;  /* 0x0000000000f2781c */ /* 0x000fda0000702577 */
[----:B------:R-:W-:Y:S05]  /*1710*/  @P0 BRA `(.L_x_54) ;  /* 0x0000000400000947 */ /* 0x000fea0003800000 */
[----:B------:R-:W-:Y:S02]  /*1720*/  ISETP.GE.AND P0, PT, R21, RZ, PT ;  /* 0x000000ff1500720c */ /* 0x000fe40003f06270 */
[----:B------:R-:W-:-:S11]  /*1730*/  ISETP.GE.AND P1, PT, R24, RZ, PT ;  /* 0x000000ff1800720c */ /* 0x000fd60003f26270 */
[----:B------:R-:W-:Y:S02]  /*1740*/  @P0 IMAD.MOV.U32 R19, RZ, RZ, RZ ;  /* 0x000000ffff130224 */ /* 0x000fe400078e00ff */
[----:B------:R-:W-:Y:S01]  /*1750*/  @!P0 FFMA R0, R0, 1.84467440737095516160e+19, RZ ;  /* 0x5f80000000008823 */ /* 0x000fe200000000ff */
[----:B------:R-:W-:Y:S02]  /*1760*/  @!P0 IMAD.MOV.U32 R19, RZ, RZ, -0x40 ;  /* 0xffffffc0ff138424 */ /* 0x000fe400078e00ff */
[----:B------:R-:W-:-:S03]  /*1770*/  @!P1 FFMA R32, R32, 1.84467440737095516160e+19, RZ ;  /* 0x5f80000020209823 */ /* 0x000fc600000000ff */
[----:B------:R-:W-:-:S07]  /*1780*/  @!P1 IADD3 R19, PT, PT, R19, 0x40, RZ ;  /* 0x0000004013139810 */ /* 0x000fce0007ffe0ff */
.L_x_50:
[----:B------:R-:W-:Y:S01]  /*1790*/  LEA R21, R20, 0xc0800000, 0x17 ;  /* 0xc080000014157811 */ /* 0x000fe200078eb8ff */
[----:B------:R-:W-:Y:S01]  /*17a0*/  VIADD R25, R25, 0xffffff81 ;  /* 0xffffff8119197836 */ /* 0x000fe20000000000 */
[----:B------:R-:W-:Y:S03]  /*17b0*/  BSSY.RECONVERGENT B5, `(.L_x_55) ;  /* 0x0000035000057945 */ /* 0x000fe60003800200 */
[----:B------:R-:W-:Y:S02]  /*17c0*/  IMAD.IADD R32, R32, 0x1, -R21 ;  /* 0x0000000120207824 */ /* 0x000fe400078e0a15 */
[----:B------:R-:W-:Y:S02]  /*17d0*/  IMAD R0, R25, -0x800000, R0 ;  /* 0xff80000019007824 */ /* 0x000fe400078e0200 */
[----:B------:R-:W0:Y:S01]  /*17e0*/  MUFU.RCP R21, R32 ;  /* 0x0000002000157308 */ /* 0x000e220000001000 */
[----:B------:R-:W-:-:S04]  /*17f0*/  FADD.FTZ R27, -R32, -RZ ;  /* 0x800000ff201b7221 */ /* 0x000fc80000010100 */
[----:B0-----:R-:W-:-:S04]  /*1800*/  FFMA R24, R21, R27, 1 ;  /* 0x3f80000015187423 */ /* 0x001fc8000000001b */
[----:B------:R-:W-:-:S04]  /*1810*/  FFMA R21, R21, R24, R21 ;  /* 0x0000001815157223 */ /* 0x000fc80000000015 */
[----:B------:R-:W-:-:S04]  /*1820*/  FFMA R24, R0, R21, RZ ;  /* 0x0000001500187223 */ /* 0x000fc800000000ff */
[----:B------:R-:W-:-:S04]  /*1830*/  FFMA R26, R27, R24, R0 ;  /* 0x000000181b1a7223 */ /* 0x000fc80000000000 */
[----:B------:R-:W-:Y:S01]  /*1840*/  FFMA R26, R21, R26, R24 ;  /* 0x0000001a151a7223 */ /* 0x000fe20000000018 */
[----:B------:R-:W-:-:S03]  /*1850*/  IADD3 R24, PT, PT, R25, 0x7f, -R20 ;  /* 0x0000007f19187810 */ /* 0x000fc60007ffe814 */
[----:B------:R-:W-:Y:S02]  /*1860*/  FFMA R27, R27, R26, R0 ;  /* 0x0000001a1b1b7223 */ /* 0x000fe40000000000 */
[----:B------:R-:W-:Y:S02]  /*1870*/  IMAD.IADD R19, R24, 0x1, R19 ;  /* 0x0000000118137824 */ /* 0x000fe400078e0213 */
[----:B------:R-:W-:-:S05]  /*1880*/  FFMA R0, R21, R27, R26 ;  /* 0x0000001b15007223 */ /* 0x000fca000000001a */
[----:B------:R-:W-:-:S04]  /*1890*/  SHF.R.U32.HI R20, RZ, 0x17, R0 ;  /* 0x00000017ff147819 */ /* 0x000fc80000011600 */
[----:B------:R-:W-:-:S04]  /*18a0*/  LOP3.LUT R20, R20, 0xff, RZ, 0xc0, !PT ;  /* 0x000000ff14147812 */ /* 0x000fc800078ec0ff */
[----:B------:R-:W-:-:S05]  /*18b0*/  IADD3 R25, PT, PT, R20, R19, RZ ;  /* 0x0000001314197210 */ /* 0x000fca0007ffe0ff */
[----:B------:R-:W-:-:S05]  /*18c0*/  VIADD R20, R25, 0xffffffff ;  /* 0xffffffff19147836 */ /* 0x000fca0000000000 */
[----:B------:R-:W-:-:S13]  /*18d0*/  ISETP.GE.U32.AND P0, PT, R20, 0xfe, PT ;  /* 0x000000fe1400780c */ /* 0x000fda0003f06070 */
[----:B------:R-:W-:Y:S05]  /*18e0*/  @!P0 BRA `(.L_x_56) ;  /* 0x0000000000808947 */ /* 0x000fea0003800000 */
[----:B------:R-:W-:-:S13]  /*18f0*/  ISETP.GT.AND P0, PT, R25, 0xfe, PT ;  /* 0x000000fe1900780c */ /* 0x000fda0003f04270 */
[----:B------:R-:W-:Y:S05]  /*1900*/  @P0 BRA `(.L_x_57) ;  /* 0x00000000006c0947 */ /* 0x000fea0003800000 */
[----:B------:R-:W-:-:S13]  /*1910*/  ISETP.GE.AND P0, PT, R25, 0x1, PT ;  /* 0x000000011900780c */ /* 0x000fda0003f06270 */
[----:B------:R-:W-:Y:S05]  /*1920*/  @P0 BRA `(.L_x_58) ;  /* 0x0000000000740947 */ /* 0x000fea0003800000 */
[----:B------:R-:W-:Y:S02]  /*1930*/  ISETP.GE.AND P0, PT, R25, -0x18, PT ;  /* 0xffffffe81900780c */ /* 0x000fe40003f06270 */
[----:B------:R-:W-:-:S11]  /*1940*/  LOP3.LUT R0, R0, 0x80000000, RZ, 0xc0, !PT ;  /* 0x8000000000007812 */ /* 0x000fd600078ec0ff */
[----:B------:R-:W-:Y:S05]  /*1950*/  @!P0 BRA `(.L_x_58) ;  /* 0x0000000000688947 */ /* 0x000fea0003800000 */
[CCC-:B------:R-:W-:Y:S01]  /*1960*/  FFMA.RZ R19, R21.reuse, R27.reuse, R26.reuse ;  /* 0x0000001b15137223 */ /* 0x1c0fe2000000c01a */
[-CC-:B------:R-:W-:Y:S01]  /*1970*/  FFMA.RM R20, R21, R27.reuse, R26.reuse ;  /* 0x0000001b15147223 */ /* 0x180fe2000000401a */
[C---:B------:R-:W-:Y:S02]  /*1980*/  ISETP.NE.AND P2, PT, R25.reuse, RZ, PT ;  /* 0x000000ff1900720c */ /* 0x040fe40003f45270 */
[----:B------:R-:W-:Y:S02]  /*1990*/  ISETP.NE.AND P1, PT, R25, RZ, PT ;  /* 0x000000ff1900720c */ /* 0x000fe40003f25270 */
[----:B------:R-:W-:Y:S01]  /*19a0*/  LOP3.LUT R24, R19, 0x7fffff, RZ, 0xc0, !PT ;  /* 0x007fffff13187812 */ /* 0x000fe200078ec0ff */
[----:B------:R-:W-:Y:S01]  /*19b0*/  FFMA.RP R19, R21, R27, R26 ;  /* 0x0000001b15137223 */ /* 0x000fe2000000801a */
[----:B------:R-:W-:Y:S02]  /*19c0*/  VIADD R21, R25, 0x20 ;  /* 0x0000002019157836 */ /* 0x000fe40000000000 */
[----:B------:R-:W-:Y:S01]  /*19d0*/  LOP3.LUT R24, R24, 0x800000, RZ, 0xfc, !PT ;  /* 0x0080000018187812 */ /* 0x000fe200078efcff */
[----:B------:R-:W-:Y:S01]  /*19e0*/  IMAD.MOV R25, RZ, RZ, -R25 ;  /* 0x000000ffff197224 */ /* 0x000fe200078e0a19 */
[----:B------:R-:W-:-:S02]  /*19f0*/  FSETP.NEU.FTZ.AND P0, PT, R19, R20, PT ;  /* 0x000000141300720b */ /* 0x000fc40003f1d000 */
[----:B------:R-:W-:Y:S02]  /*1a00*/  SHF.L.U32 R21, R24, R21, RZ ;  /* 0x0000001518157219 */ /* 0x000fe400000006ff */
[----:B------:R-:W-:Y:S02]  /*1a10*/  SEL R19, R25, RZ, P2 ;  /* 0x000000ff19137207 */ /* 0x000fe40001000000 */
[----:B------:R-:W-:Y:S02]  /*1a20*/  ISETP.NE.AND P1, PT, R21, RZ, P1 ;  /* 0x000000ff1500720c */ /* 0x000fe40000f25270 */
[----:B------:R-:W-:Y:S02]  /*1a30*/  SHF.R.U32.HI R19, RZ, R19, R24 ;  /* 0x00000013ff137219 */ /* 0x000fe40000011618 */
[----:B------:R-:W-:Y:S02]  /*1a40*/  PLOP3.LUT P0, PT, P0, P1, PT, 0xf8, 0x8f ;  /* 0x00000000008f781c */ /* 0x000fe40000703f70 */
[----:B------:R-:W-:-:S02]  /*1a50*/  SHF.R.U32.HI R21, RZ, 0x1, R19 ;  /* 0x00000001ff157819 */ /* 0x000fc40000011613 */
[----:B------:R-:W-:-:S04]  /*1a60*/  SEL R20, RZ, 0x1, !P0 ;  /* 0x00000001ff147807 */ /* 0x000fc80004000000 */
[----:B------:R-:W-:-:S04]  /*1a70*/  LOP3.LUT R20, R20, 0x1, R21, 0xf8, !PT ;  /* 0x0000000114147812 */ /* 0x000fc800078ef815 */
[----:B------:R-:W-:-:S04]  /*1a80*/  LOP3.LUT R20, R20, R19, RZ, 0xc0, !PT ;  /* 0x0000001314147212 */ /* 0x000fc800078ec0ff */
[----:B------:R-:W-:-:S04]  /*1a90*/  IADD3 R21, PT, PT, R21, R20, RZ ;  /* 0x0000001415157210 */ /* 0x000fc80007ffe0ff */
[----:B------:R-:W-:Y:S01]  /*1aa0*/  LOP3.LUT R0, R21, R0, RZ, 0xfc, !PT ;  /* 0x0000000015007212 */ /* 0x000fe200078efcff */
[----:B------:R-:W-:Y:S06]  /*1ab0*/  BRA `(.L_x_58) ;  /* 0x0000000000107947 */ /* 0x000fec0003800000 */
.L_x_57:
[----:B------:R-:W-:-:S04]  /*1ac0*/  LOP3.LUT R0, R0, 0x80000000, RZ, 0xc0, !PT ;  /* 0x8000000000007812 */ /* 0x000fc800078ec0ff */
[----:B------:R-:W-:Y:S01]  /*1ad0*/  LOP3.LUT R0, R0, 0x7f800000, RZ, 0xfc, !PT ;  /* 0x7f80000000007812 */ /* 0x000fe200078efcff */
[----:B------:R-:W-:Y:S06]  /*1ae0*/  BRA `(.L_x_58) ;  /* 0x0000000000047947 */ /* 0x000fec0003800000 */
.L_x_56:
[----:B------:R-:W-:-:S07]  /*1af0*/  IMAD R0, R19, 0x800000, R0 ;  /* 0x0080000013007824 */ /* 0x000fce00078e0200 */
.L_x_58:
[----:B------:R-:W-:Y:S05]  /*1b00*/  BSYNC.RECONVERGENT B5 ;  /* 0x0000000000057941 */ /* 0x000fea0003800200 */
.L_x_55:
[----:B------:R-:W-:Y:S05]  /*1b10*/  BRA `(.L_x_59) ;  /* 0x0000000000207947 */ /* 0x000fea0003800000 */
.L_x_54:
[----:B------:R-:W-:-:S04]  /*1b20*/  LOP3.LUT R0, R32, 0x80000000, R0, 0x48, !PT ;  /* 0x8000000020007812 */ /* 0x000fc800078e4800 */
[----:B------:R-:W-:Y:S01]  /*1b30*/  LOP3.LUT R0, R0, 0x7f800000, RZ, 0xfc, !PT ;  /* 0x7f80000000007812 */ /* 0x000fe200078efcff */
[----:B------:R-:W-:Y:S06]  /*1b40*/  BRA `(.L_x_59) ;  /* 0x0000000000147947 */ /* 0x000fec0003800000 */
.L_x_53:
[----:B------:R-:W-:Y:S01]  /*1b50*/  LOP3.LUT R0, R32, 0x80000000, R0, 0x48, !PT ;  /* 0x8000000020007812 */ /* 0x000fe200078e4800 */
[----:B------:R-:W-:Y:S06]  /*1b60*/  BRA `(.L_x_59) ;  /* 0x00000000000c7947 */ /* 0x000fec0003800000 */
.L_x_52:
[----:B------:R-:W0:Y:S01]  /*1b70*/  MUFU.RSQ R0, -QNAN ;  /* 0xffc0000000007908 */ /* 0x000e220000001400 */
[----:B------:R-:W-:Y:S05]  /*1b80*/  BRA `(.L_x_59) ;  /* 0x0000000000047947 */ /* 0x000fea0003800000 */
.L_x_51:
[----:B------:R-:W-:-:S07]  /*1b90*/  FADD.FTZ R0, R0, R32 ;  /* 0x0000002000007221 */ /* 0x000fce0000010000 */
.L_x_59:
[----:B------:R-:W-:Y:S05]  /*1ba0*/  BSYNC.RECONVERGENT B4 ;  /* 0x0000000000047941 */ /* 0x000fea0003800200 */
.L_x_49:
[----:B------:R-:W-:-:S04]  /*1bb0*/  IMAD.MOV.U32 R19, RZ, RZ, 0x0 ;  /* 0x00000000ff137424 */ /* 0x000fc800078e00ff */
[----:B0-----:R-:W-:Y:S05]  /*1bc0*/  RET.REL.NODEC R18 `(_Z13calc_gradientPfS_S_S_S_PiS0_) ;  /* 0xffffffe4120c7950 */ /* 0x001fea0003c3ffff */
.L_x_60:
        /* <DEDUP_REMOVED lines=11> */
.L_x_64:


//--------------------- .nv.global.init           --------------------------
	.section	.nv.global.init,"aw",@progbits
.nv.global.init:
	.type		$str,@object
	.size		$str,(.L_0 - $str)
$str:
        /*0000*/ 	.byte	0x21, 0x21, 0x21, 0x20, 0x54, 0x68, 0x65, 0x20, 0x6d, 0x61, 0x78, 0x5f, 0x70, 0x61, 0x72, 0x74
        /*0010*/ 	.byte	0x69, 0x63, 0x6c, 0x65, 0x73, 0x5f, 0x70, 0x65, 0x72, 0x5f, 0x63, 0x65, 0x6c, 0x6c, 0x20, 0x69
        /*0020*/ 	.byte	0x73, 0x20, 0x74, 0x6f, 0x6f, 0x20, 0x73, 0x6d, 0x61, 0x6c, 0x6c, 0x21, 0x21, 0x21, 0x21, 0x20
        /*0030*/ 	.byte	0x0a, 0x00
.L_0:


//--------------------- .nv.shared.reserved.0     --------------------------
	.section	.nv.shared.reserved.0,"aw",@nobits
	.weak		__nv_reservedSMEM_offset_0_alias
	.size		__nv_reservedSMEM_offset_0_alias, 0, 64
	.other		__nv_reservedSMEM_offset_0_alias,@"STO_CUDA_RESERVED_SHARED STV_DEFAULT"
__nv_reservedSMEM_offset_0_alias:
	.zero		0
	.zero		64


//--------------------- .nv.constant0._Z25assign_particles_to_cellsPfS_PiS0_S0_P7__half2 --------------------------
	.section	.nv.constant0._Z25assign_particles_to_cellsPfS_PiS0_S0_P7__half2,"a",@progbits
	.sectionflags	@""
	.align	4
.nv.constant0._Z25assign_particles_to_cellsPfS_PiS0_S0_P7__half2:
	.zero		944


//--------------------- .nv.constant0._Z16search_neighborsPiS_S_P7__half2S_S_ --------------------------
	.section	.nv.constant0._Z16search_neighborsPiS_S_P7__half2S_S_,"a",@progbits
	.sectionflags	@""
	.align	4
.nv.constant0._Z16search_neighborsPiS_S_P7__half2S_S_:
	.zero		944


//--------------------- .nv.constant0._Z13calc_gradientPfS_S_S_S_PiS0_ --------------------------
	.section	.nv.constant0._Z13calc_gradientPfS_S_S_S_PiS0_,"a",@progbits
	.sectionflags	@""
	.align	4
.nv.constant0._Z13calc_gradientPfS_S_S_S_PiS0_:
	.zero		952


//--------------------- SYMBOLS --------------------------

	.type		.nv.reservedSmem.offset0,@object
	.size		.nv.reservedSmem.offset0,0x4
	.type		vprintf,@function
